//
// Generated by NVIDIA NVVM Compiler
//
// Compiler Build ID: CL-36424714
// Cuda compilation tools, release 13.0, V13.0.88
// Based on NVVM 20.0.0
//

.version 9.0
.target sm_100
.address_size 64

	// .globl	_Z10zCalculatePKdS0_S0_S0_PdPKji
.global .align 4 .b8 precalc_xorwow_matrix[102400];
.global .align 4 .b8 precalc_xorwow_offset_matrix[102400];
.global .align 4 .b8 mrg32k3aM1[2304];
.global .align 4 .b8 mrg32k3aM2[2304];
.global .align 4 .b8 mrg32k3aM1SubSeq[2016];
.global .align 4 .b8 mrg32k3aM2SubSeq[2016];
.global .align 4 .b8 mrg32k3aM1Seq[2304];
.global .align 4 .b8 mrg32k3aM2Seq[2304];
.const .align 8 .b8 __cr_lgamma_table[72];

.visible .entry _Z10zCalculatePKdS0_S0_S0_PdPKji(
	.param .u64 .ptr .align 1 _Z10zCalculatePKdS0_S0_S0_PdPKji_param_0,
	.param .u64 .ptr .align 1 _Z10zCalculatePKdS0_S0_S0_PdPKji_param_1,
	.param .u64 .ptr .align 1 _Z10zCalculatePKdS0_S0_S0_PdPKji_param_2,
	.param .u64 .ptr .align 1 _Z10zCalculatePKdS0_S0_S0_PdPKji_param_3,
	.param .u64 .ptr .align 1 _Z10zCalculatePKdS0_S0_S0_PdPKji_param_4,
	.param .u64 .ptr .align 1 _Z10zCalculatePKdS0_S0_S0_PdPKji_param_5,
	.param .u32 _Z10zCalculatePKdS0_S0_S0_PdPKji_param_6
)
{
	.reg .pred 	%p<16>;
	.reg .b32 	%r<65>;
	.reg .b32 	%f<3>;
	.reg .b64 	%rd<46>;
	.reg .b64 	%fd<128>;

	ld.param.u64 	%rd24, [_Z10zCalculatePKdS0_S0_S0_PdPKji_param_0];
	ld.param.u64 	%rd21, [_Z10zCalculatePKdS0_S0_S0_PdPKji_param_1];
	ld.param.u64 	%rd22, [_Z10zCalculatePKdS0_S0_S0_PdPKji_param_2];
	ld.param.u64 	%rd25, [_Z10zCalculatePKdS0_S0_S0_PdPKji_param_3];
	ld.param.u64 	%rd23, [_Z10zCalculatePKdS0_S0_S0_PdPKji_param_4];
	ld.param.u64 	%rd26, [_Z10zCalculatePKdS0_S0_S0_PdPKji_param_5];
	ld.param.u32 	%r12, [_Z10zCalculatePKdS0_S0_S0_PdPKji_param_6];
	cvta.to.global.u64 	%rd1, %rd24;
	cvta.to.global.u64 	%rd2, %rd25;
	cvta.to.global.u64 	%rd27, %rd26;
	mov.u32 	%r13, %ntid.x;
	mov.u32 	%r14, %ctaid.x;
	mov.u32 	%r15, %tid.x;
	mad.lo.s32 	%r16, %r13, %r14, %r15;
	and.b32  	%r64, %r15, 31;
	shr.s32 	%r17, %r16, 31;
	shr.u32 	%r18, %r17, 27;
	add.s32 	%r19, %r16, %r18;
	shr.s32 	%r2, %r19, 5;
	shl.b32 	%r20, %r12, 9;
	add.s32 	%r21, %r20, %r2;
	mul.wide.s32 	%rd28, %r21, 4;
	add.s64 	%rd29, %rd27, %rd28;
	ld.global.nc.u32 	%r22, [%rd29];
	and.b32  	%r3, %r22, 8191;
	shl.b32 	%r23, %r22, 10;
	or.b32  	%r24, %r23, %r15;
	mul.wide.u32 	%rd3, %r64, 8;
	add.s64 	%rd30, %rd3, %rd2;
	add.s64 	%rd42, %rd30, 2048;
	and.b32  	%r25, %r24, 8387615;
	mul.wide.u32 	%rd5, %r25, 8;
	add.s64 	%rd31, %rd5, %rd1;
	add.s64 	%rd41, %rd31, 2048;
	mov.b32 	%r62, 0;
	mov.f64 	%fd127, 0d0000000000000000;
$L__BB0_1:
	.pragma "nounroll";
	ld.global.nc.f64 	%fd5, [%rd42+-2048];
	ld.global.nc.f64 	%fd6, [%rd41+-2048];
	fma.rn.f64 	%fd7, %fd5, %fd6, %fd127;
	ld.global.nc.f64 	%fd8, [%rd42+-1792];
	ld.global.nc.f64 	%fd9, [%rd41+-1792];
	fma.rn.f64 	%fd10, %fd8, %fd9, %fd7;
	ld.global.nc.f64 	%fd11, [%rd42+-1536];
	ld.global.nc.f64 	%fd12, [%rd41+-1536];
	fma.rn.f64 	%fd13, %fd11, %fd12, %fd10;
	ld.global.nc.f64 	%fd14, [%rd42+-1280];
	ld.global.nc.f64 	%fd15, [%rd41+-1280];
	fma.rn.f64 	%fd16, %fd14, %fd15, %fd13;
	ld.global.nc.f64 	%fd17, [%rd42+-1024];
	ld.global.nc.f64 	%fd18, [%rd41+-1024];
	fma.rn.f64 	%fd19, %fd17, %fd18, %fd16;
	ld.global.nc.f64 	%fd20, [%rd42+-768];
	ld.global.nc.f64 	%fd21, [%rd41+-768];
	fma.rn.f64 	%fd22, %fd20, %fd21, %fd19;
	ld.global.nc.f64 	%fd23, [%rd42+-512];
	ld.global.nc.f64 	%fd24, [%rd41+-512];
	fma.rn.f64 	%fd25, %fd23, %fd24, %fd22;
	ld.global.nc.f64 	%fd26, [%rd42+-256];
	ld.global.nc.f64 	%fd27, [%rd41+-256];
	fma.rn.f64 	%fd28, %fd26, %fd27, %fd25;
	ld.global.nc.f64 	%fd29, [%rd42];
	ld.global.nc.f64 	%fd30, [%rd41];
	fma.rn.f64 	%fd31, %fd29, %fd30, %fd28;
	ld.global.nc.f64 	%fd32, [%rd42+256];
	ld.global.nc.f64 	%fd33, [%rd41+256];
	fma.rn.f64 	%fd34, %fd32, %fd33, %fd31;
	ld.global.nc.f64 	%fd35, [%rd42+512];
	ld.global.nc.f64 	%fd36, [%rd41+512];
	fma.rn.f64 	%fd37, %fd35, %fd36, %fd34;
	ld.global.nc.f64 	%fd38, [%rd42+768];
	ld.global.nc.f64 	%fd39, [%rd41+768];
	fma.rn.f64 	%fd40, %fd38, %fd39, %fd37;
	ld.global.nc.f64 	%fd41, [%rd42+1024];
	ld.global.nc.f64 	%fd42, [%rd41+1024];
	fma.rn.f64 	%fd43, %fd41, %fd42, %fd40;
	ld.global.nc.f64 	%fd44, [%rd42+1280];
	ld.global.nc.f64 	%fd45, [%rd41+1280];
	fma.rn.f64 	%fd46, %fd44, %fd45, %fd43;
	ld.global.nc.f64 	%fd47, [%rd42+1536];
	ld.global.nc.f64 	%fd48, [%rd41+1536];
	fma.rn.f64 	%fd49, %fd47, %fd48, %fd46;
	ld.global.nc.f64 	%fd50, [%rd42+1792];
	ld.global.nc.f64 	%fd51, [%rd41+1792];
	fma.rn.f64 	%fd127, %fd50, %fd51, %fd49;
	add.s32 	%r62, %r62, 16;
	add.s64 	%rd42, %rd42, 4096;
	add.s64 	%rd41, %rd41, 4096;
	setp.ne.s32 	%p1, %r62, 32;
	@%p1 bra 	$L__BB0_1;
	bar.warp.sync 	-1;
	// begin inline asm
	mov.b64 {%r26,%r27}, %fd127;
	// end inline asm
	shfl.sync.bfly.b32	%r29|%p2, %r27, 16, 31, -1;
	shfl.sync.bfly.b32	%r28|%p3, %r26, 16, 31, -1;
	// begin inline asm
	mov.b64 %fd53, {%r28,%r29};
	// end inline asm
	add.f64 	%fd54, %fd127, %fd53;
	// begin inline asm
	mov.b64 {%r30,%r31}, %fd54;
	// end inline asm
	shfl.sync.bfly.b32	%r33|%p4, %r31, 8, 31, -1;
	shfl.sync.bfly.b32	%r32|%p5, %r30, 8, 31, -1;
	// begin inline asm
	mov.b64 %fd55, {%r32,%r33};
	// end inline asm
	add.f64 	%fd56, %fd54, %fd55;
	// begin inline asm
	mov.b64 {%r34,%r35}, %fd56;
	// end inline asm
	shfl.sync.bfly.b32	%r37|%p6, %r35, 4, 31, -1;
	shfl.sync.bfly.b32	%r36|%p7, %r34, 4, 31, -1;
	// begin inline asm
	mov.b64 %fd57, {%r36,%r37};
	// end inline asm
	add.f64 	%fd58, %fd56, %fd57;
	// begin inline asm
	mov.b64 {%r38,%r39}, %fd58;
	// end inline asm
	shfl.sync.bfly.b32	%r41|%p8, %r39, 2, 31, -1;
	shfl.sync.bfly.b32	%r40|%p9, %r38, 2, 31, -1;
	// begin inline asm
	mov.b64 %fd59, {%r40,%r41};
	// end inline asm
	add.f64 	%fd60, %fd58, %fd59;
	// begin inline asm
	mov.b64 {%r42,%r43}, %fd60;
	// end inline asm
	shfl.sync.bfly.b32	%r45|%p10, %r43, 1, 31, -1;
	shfl.sync.bfly.b32	%r44|%p11, %r42, 1, 31, -1;
	// begin inline asm
	mov.b64 %fd61, {%r44,%r45};
	// end inline asm
	add.f64 	%fd62, %fd60, %fd61;
	cvta.to.global.u64 	%rd32, %rd21;
	mul.wide.u32 	%rd33, %r3, 8;
	add.s64 	%rd34, %rd32, %rd33;
	ld.global.nc.f64 	%fd63, [%rd34];
	mul.f64 	%fd64, %fd62, %fd63;
	fma.rn.f64 	%fd65, %fd64, 0d3FF71547652B82FE, 0d4338000000000000;
	{
	.reg .b32 %temp; 
	mov.b64 	{%r46, %temp}, %fd65;
	}
	mov.f64 	%fd66, 0dC338000000000000;
	add.rn.f64 	%fd67, %fd65, %fd66;
	fma.rn.f64 	%fd68, %fd67, 0dBFE62E42FEFA39EF, %fd64;
	fma.rn.f64 	%fd69, %fd67, 0dBC7ABC9E3B39803F, %fd68;
	fma.rn.f64 	%fd70, %fd69, 0d3E5ADE1569CE2BDF, 0d3E928AF3FCA213EA;
	fma.rn.f64 	%fd71, %fd70, %fd69, 0d3EC71DEE62401315;
	fma.rn.f64 	%fd72, %fd71, %fd69, 0d3EFA01997C89EB71;
	fma.rn.f64 	%fd73, %fd72, %fd69, 0d3F2A01A014761F65;
	fma.rn.f64 	%fd74, %fd73, %fd69, 0d3F56C16C1852B7AF;
	fma.rn.f64 	%fd75, %fd74, %fd69, 0d3F81111111122322;
	fma.rn.f64 	%fd76, %fd75, %fd69, 0d3FA55555555502A1;
	fma.rn.f64 	%fd77, %fd76, %fd69, 0d3FC5555555555511;
	fma.rn.f64 	%fd78, %fd77, %fd69, 0d3FE000000000000B;
	fma.rn.f64 	%fd79, %fd78, %fd69, 0d3FF0000000000000;
	fma.rn.f64 	%fd80, %fd79, %fd69, 0d3FF0000000000000;
	{
	.reg .b32 %temp; 
	mov.b64 	{%r47, %temp}, %fd80;
	}
	{
	.reg .b32 %temp; 
	mov.b64 	{%temp, %r48}, %fd80;
	}
	shl.b32 	%r49, %r46, 20;
	add.s32 	%r50, %r49, %r48;
	mov.b64 	%fd81, {%r47, %r50};
	{
	.reg .b32 %temp; 
	mov.b64 	{%temp, %r51}, %fd64;
	}
	mov.b32 	%f1, %r51;
	abs.f32 	%f2, %f1;
	setp.lt.f32 	%p12, %f2, 0f4086232B;
	setp.lt.f64 	%p13, %fd64, 0d0000000000000000;
	add.f64 	%fd82, %fd64, 0d7FF0000000000000;
	selp.f64 	%fd83, 0d0000000000000000, %fd82, %p13;
	setp.geu.f32 	%p14, %f2, 0f40874800;
	shr.u32 	%r52, %r46, 31;
	add.s32 	%r53, %r46, %r52;
	shr.s32 	%r54, %r53, 1;
	shl.b32 	%r55, %r54, 20;
	add.s32 	%r56, %r48, %r55;
	mov.b64 	%fd84, {%r47, %r56};
	sub.s32 	%r57, %r46, %r54;
	shl.b32 	%r58, %r57, 20;
	add.s32 	%r59, %r58, 1072693248;
	mov.b32 	%r60, 0;
	mov.b64 	%fd85, {%r60, %r59};
	mul.f64 	%fd86, %fd85, %fd84;
	shl.b32 	%r61, %r2, 10;
	selp.f64 	%fd87, %fd83, %fd86, %p14;
	selp.f64 	%fd88, %fd81, %fd87, %p12;
	add.f64 	%fd89, %fd88, 0d3FF0000000000000;
	rcp.rn.f64 	%fd90, %fd89;
	mul.f64 	%fd3, %fd63, %fd90;
	add.s64 	%rd45, %rd30, 512;
	add.s64 	%rd36, %rd5, 512;
	cvta.to.global.u64 	%rd37, %rd22;
	add.s64 	%rd44, %rd37, %rd36;
	add.s64 	%rd43, %rd1, %rd36;
	cvta.to.global.u64 	%rd38, %rd23;
	add.s64 	%rd14, %rd38, 512;
	or.b32  	%r63, %r61, %r64;
$L__BB0_3:
	mul.wide.s32 	%rd39, %r63, 8;
	add.s64 	%rd40, %rd14, %rd39;
	ld.global.nc.f64 	%fd91, [%rd45+-512];
	ld.global.nc.f64 	%fd92, [%rd44+-512];
	sub.f64 	%fd93, %fd91, %fd92;
	ld.global.nc.f64 	%fd94, [%rd43+-512];
	mul.f64 	%fd95, %fd94, %fd3;
	mul.f64 	%fd96, %fd91, 0d3FB999999999999A;
	sub.f64 	%fd97, %fd96, %fd95;
	mul.f64 	%fd98, %fd97, 0d4010000000000000;
	sub.f64 	%fd99, %fd93, %fd98;
	st.global.f64 	[%rd40+-512], %fd99;
	ld.global.nc.f64 	%fd100, [%rd45+-256];
	ld.global.nc.f64 	%fd101, [%rd44+-256];
	sub.f64 	%fd102, %fd100, %fd101;
	ld.global.nc.f64 	%fd103, [%rd43+-256];
	mul.f64 	%fd104, %fd103, %fd3;
	mul.f64 	%fd105, %fd100, 0d3FB999999999999A;
	sub.f64 	%fd106, %fd105, %fd104;
	mul.f64 	%fd107, %fd106, 0d4010000000000000;
	sub.f64 	%fd108, %fd102, %fd107;
	st.global.f64 	[%rd40+-256], %fd108;
	ld.global.nc.f64 	%fd109, [%rd45];
	ld.global.nc.f64 	%fd110, [%rd44];
	sub.f64 	%fd111, %fd109, %fd110;
	ld.global.nc.f64 	%fd112, [%rd43];
	mul.f64 	%fd113, %fd112, %fd3;
	mul.f64 	%fd114, %fd109, 0d3FB999999999999A;
	sub.f64 	%fd115, %fd114, %fd113;
	mul.f64 	%fd116, %fd115, 0d4010000000000000;
	sub.f64 	%fd117, %fd111, %fd116;
	st.global.f64 	[%rd40], %fd117;
	ld.global.nc.f64 	%fd118, [%rd45+256];
	ld.global.nc.f64 	%fd119, [%rd44+256];
	sub.f64 	%fd120, %fd118, %fd119;
	ld.global.nc.f64 	%fd121, [%rd43+256];
	mul.f64 	%fd122, %fd121, %fd3;
	mul.f64 	%fd123, %fd118, 0d3FB999999999999A;
	sub.f64 	%fd124, %fd123, %fd122;
	mul.f64 	%fd125, %fd124, 0d4010000000000000;
	sub.f64 	%fd126, %fd120, %fd125;
	st.global.f64 	[%rd40+256], %fd126;
	add.s32 	%r9, %r64, 128;
	add.s64 	%rd45, %rd45, 1024;
	add.s64 	%rd44, %rd44, 1024;
	add.s64 	%rd43, %rd43, 1024;
	add.s32 	%r63, %r63, 128;
	setp.lt.u32 	%p15, %r64, 896;
	mov.u32 	%r64, %r9;
	@%p15 bra 	$L__BB0_3;
	ret;

}
	// .globl	_Z7zUpdatePdS_Pji
.visible .entry _Z7zUpdatePdS_Pji(
	.param .u64 .ptr .align 1 _Z7zUpdatePdS_Pji_param_0,
	.param .u64 .ptr .align 1 _Z7zUpdatePdS_Pji_param_1,
	.param .u64 .ptr .align 1 _Z7zUpdatePdS_Pji_param_2,
	.param .u32 _Z7zUpdatePdS_Pji_param_3
)
{
	.reg .pred 	%p<3>;
	.reg .b32 	%r<39>;
	.reg .b64 	%rd<17>;
	.reg .b64 	%fd<35>;

	ld.param.u64 	%rd3, [_Z7zUpdatePdS_Pji_param_0];
	ld.param.u64 	%rd4, [_Z7zUpdatePdS_Pji_param_1];
	ld.param.u64 	%rd5, [_Z7zUpdatePdS_Pji_param_2];
	ld.param.u32 	%r17, [_Z7zUpdatePdS_Pji_param_3];
	cvta.to.global.u64 	%rd1, %rd3;
	cvta.to.global.u64 	%rd2, %rd4;
	cvta.to.global.u64 	%rd6, %rd5;
	mov.u32 	%r18, %ntid.x;
	mov.u32 	%r19, %ctaid.x;
	mov.u32 	%r20, %tid.x;
	mad.lo.s32 	%r21, %r18, %r19, %r20;
	shr.s32 	%r22, %r21, 31;
	shr.u32 	%r23, %r22, 27;
	add.s32 	%r24, %r21, %r23;
	and.b32  	%r25, %r24, -32;
	sub.s32 	%r1, %r21, %r25;
	shr.s32 	%r26, %r24, 5;
	shl.b32 	%r27, %r17, 9;
	add.s32 	%r28, %r27, %r26;
	mul.wide.s32 	%rd7, %r28, 4;
	add.s64 	%rd8, %rd6, %rd7;
	ld.global.nc.u32 	%r29, [%rd8];
	shl.b32 	%r30, %r29, 10;
	and.b32  	%r31, %r30, 8387584;
	shl.b32 	%r32, %r26, 10;
	add.s32 	%r36, %r1, %r31;
	add.s32 	%r37, %r36, -512;
	add.s32 	%r34, %r1, %r32;
	add.s32 	%r35, %r34, -512;
	mov.b32 	%r38, 0;
$L__BB1_1:
	.pragma "nounroll";
	mul.wide.s32 	%rd9, %r36, 8;
	add.s64 	%rd10, %rd1, %rd9;
	mul.wide.s32 	%rd11, %r34, 8;
	add.s64 	%rd12, %rd2, %rd11;
	ld.global.nc.f64 	%fd1, [%rd12];
	atom.global.add.f64 	%fd2, [%rd10], %fd1;
	ld.global.nc.f64 	%fd3, [%rd12+256];
	atom.global.add.f64 	%fd4, [%rd10+256], %fd3;
	ld.global.nc.f64 	%fd5, [%rd12+512];
	atom.global.add.f64 	%fd6, [%rd10+512], %fd5;
	ld.global.nc.f64 	%fd7, [%rd12+768];
	atom.global.add.f64 	%fd8, [%rd10+768], %fd7;
	ld.global.nc.f64 	%fd9, [%rd12+1024];
	atom.global.add.f64 	%fd10, [%rd10+1024], %fd9;
	ld.global.nc.f64 	%fd11, [%rd12+1280];
	atom.global.add.f64 	%fd12, [%rd10+1280], %fd11;
	ld.global.nc.f64 	%fd13, [%rd12+1536];
	atom.global.add.f64 	%fd14, [%rd10+1536], %fd13;
	ld.global.nc.f64 	%fd15, [%rd12+1792];
	atom.global.add.f64 	%fd16, [%rd10+1792], %fd15;
	ld.global.nc.f64 	%fd17, [%rd12+2048];
	atom.global.add.f64 	%fd18, [%rd10+2048], %fd17;
	ld.global.nc.f64 	%fd19, [%rd12+2304];
	atom.global.add.f64 	%fd20, [%rd10+2304], %fd19;
	ld.global.nc.f64 	%fd21, [%rd12+2560];
	atom.global.add.f64 	%fd22, [%rd10+2560], %fd21;
	ld.global.nc.f64 	%fd23, [%rd12+2816];
	atom.global.add.f64 	%fd24, [%rd10+2816], %fd23;
	ld.global.nc.f64 	%fd25, [%rd12+3072];
	atom.global.add.f64 	%fd26, [%rd10+3072], %fd25;
	ld.global.nc.f64 	%fd27, [%rd12+3328];
	atom.global.add.f64 	%fd28, [%rd10+3328], %fd27;
	ld.global.nc.f64 	%fd29, [%rd12+3584];
	atom.global.add.f64 	%fd30, [%rd10+3584], %fd29;
	ld.global.nc.f64 	%fd31, [%rd12+3840];
	atom.global.add.f64 	%fd32, [%rd10+3840], %fd31;
	add.s32 	%r38, %r38, 16;
	add.s32 	%r37, %r37, 512;
	add.s32 	%r36, %r36, 512;
	add.s32 	%r35, %r35, 512;
	add.s32 	%r34, %r34, 512;
	setp.ne.s32 	%p1, %r38, 32;
	@%p1 bra 	$L__BB1_1;
	and.b32  	%r33, %r1, 480;
	setp.eq.s32 	%p2, %r33, 0;
	@%p2 bra 	$L__BB1_4;
	mul.wide.s32 	%rd13, %r37, 8;
	add.s64 	%rd14, %rd1, %rd13;
	mul.wide.s32 	%rd15, %r35, 8;
	add.s64 	%rd16, %rd2, %rd15;
	ld.global.nc.f64 	%fd33, [%rd16+4096];
	atom.global.add.f64 	%fd34, [%rd14+4096], %fd33;
$L__BB1_4:
	ret;

}
	// .globl	_Z12mean_zUpdatePKdPdi
.visible .entry _Z12mean_zUpdatePKdPdi(
	.param .u64 .ptr .align 1 _Z12mean_zUpdatePKdPdi_param_0,
	.param .u64 .ptr .align 1 _Z12mean_zUpdatePKdPdi_param_1,
	.param .u32 _Z12mean_zUpdatePKdPdi_param_2
)
{
	.reg .pred 	%p<2>;
	.reg .b32 	%r<6>;
	.reg .b64 	%rd<8>;
	.reg .b64 	%fd<4>;

	ld.param.u64 	%rd1, [_Z12mean_zUpdatePKdPdi_param_0];
	ld.param.u64 	%rd2, [_Z12mean_zUpdatePKdPdi_param_1];
	ld.param.u32 	%r2, [_Z12mean_zUpdatePKdPdi_param_2];
	mov.u32 	%r3, %ntid.x;
	mov.u32 	%r4, %ctaid.x;
	mov.u32 	%r5, %tid.x;
	mad.lo.s32 	%r1, %r3, %r4, %r5;
	setp.ge.s32 	%p1, %r1, %r2;
	@%p1 bra 	$L__BB2_2;
	cvta.to.global.u64 	%rd3, %rd1;
	cvta.to.global.u64 	%rd4, %rd2;
	mul.wide.s32 	%rd5, %r1, 8;
	add.s64 	%rd6, %rd3, %rd5;
	ld.global.nc.f64 	%fd1, [%rd6];
	add.s64 	%rd7, %rd4, %rd5;
	ld.global.f64 	%fd2, [%rd7];
	add.f64 	%fd3, %fd1, %fd2;
	st.global.f64 	[%rd7], %fd3;
$L__BB2_2:
	ret;

}
	// .globl	_Z20parallel_sum_dividedPKdPdiid
.visible .entry _Z20parallel_sum_dividedPKdPdiid(
	.param .u64 .ptr .align 1 _Z20parallel_sum_dividedPKdPdiid_param_0,
	.param .u64 .ptr .align 1 _Z20parallel_sum_dividedPKdPdiid_param_1,
	.param .u32 _Z20parallel_sum_dividedPKdPdiid_param_2,
	.param .u32 _Z20parallel_sum_dividedPKdPdiid_param_3,
	.param .f64 _Z20parallel_sum_dividedPKdPdiid_param_4
)
{
	.reg .pred 	%p<11>;
	.reg .b32 	%r<38>;
	.reg .b64 	%rd<43>;
	.reg .b64 	%fd<85>;

	ld.param.u64 	%rd3, [_Z20parallel_sum_dividedPKdPdiid_param_0];
	ld.param.u64 	%rd2, [_Z20parallel_sum_dividedPKdPdiid_param_1];
	ld.param.u32 	%r23, [_Z20parallel_sum_dividedPKdPdiid_param_2];
	ld.param.u32 	%r24, [_Z20parallel_sum_dividedPKdPdiid_param_3];
	ld.param.f64 	%fd14, [_Z20parallel_sum_dividedPKdPdiid_param_4];
	cvta.to.global.u64 	%rd1, %rd3;
	mov.u32 	%r25, %ctaid.x;
	mov.u32 	%r26, %ntid.x;
	mov.u32 	%r27, %tid.x;
	mad.lo.s32 	%r1, %r25, %r26, %r27;
	setp.ge.s32 	%p1, %r1, %r24;
	@%p1 bra 	$L__BB3_15;
	setp.lt.s32 	%p2, %r23, 1;
	mov.f64 	%fd84, 0d0000000000000000;
	@%p2 bra 	$L__BB3_14;
	and.b32  	%r2, %r23, 15;
	setp.lt.u32 	%p3, %r23, 16;
	mov.f64 	%fd84, 0d0000000000000000;
	mov.b32 	%r34, 0;
	@%p3 bra 	$L__BB3_5;
	and.b32  	%r34, %r23, 2147483632;
	neg.s32 	%r32, %r34;
	shl.b32 	%r5, %r24, 4;
	mov.f64 	%fd84, 0d0000000000000000;
	mul.wide.s32 	%rd6, %r24, 8;
	mov.u32 	%r31, %r1;
$L__BB3_4:
	.pragma "nounroll";
	mul.wide.s32 	%rd4, %r31, 8;
	add.s64 	%rd5, %rd1, %rd4;
	ld.global.nc.f64 	%fd19, [%rd5];
	add.f64 	%fd20, %fd84, %fd19;
	add.s64 	%rd7, %rd5, %rd6;
	ld.global.nc.f64 	%fd21, [%rd7];
	add.f64 	%fd22, %fd20, %fd21;
	add.s64 	%rd8, %rd7, %rd6;
	ld.global.nc.f64 	%fd23, [%rd8];
	add.f64 	%fd24, %fd22, %fd23;
	add.s64 	%rd9, %rd8, %rd6;
	ld.global.nc.f64 	%fd25, [%rd9];
	add.f64 	%fd26, %fd24, %fd25;
	add.s64 	%rd10, %rd9, %rd6;
	ld.global.nc.f64 	%fd27, [%rd10];
	add.f64 	%fd28, %fd26, %fd27;
	add.s64 	%rd11, %rd10, %rd6;
	ld.global.nc.f64 	%fd29, [%rd11];
	add.f64 	%fd30, %fd28, %fd29;
	add.s64 	%rd12, %rd11, %rd6;
	ld.global.nc.f64 	%fd31, [%rd12];
	add.f64 	%fd32, %fd30, %fd31;
	add.s64 	%rd13, %rd12, %rd6;
	ld.global.nc.f64 	%fd33, [%rd13];
	add.f64 	%fd34, %fd32, %fd33;
	add.s64 	%rd14, %rd13, %rd6;
	ld.global.nc.f64 	%fd35, [%rd14];
	add.f64 	%fd36, %fd34, %fd35;
	add.s64 	%rd15, %rd14, %rd6;
	ld.global.nc.f64 	%fd37, [%rd15];
	add.f64 	%fd38, %fd36, %fd37;
	add.s64 	%rd16, %rd15, %rd6;
	ld.global.nc.f64 	%fd39, [%rd16];
	add.f64 	%fd40, %fd38, %fd39;
	add.s64 	%rd17, %rd16, %rd6;
	ld.global.nc.f64 	%fd41, [%rd17];
	add.f64 	%fd42, %fd40, %fd41;
	add.s64 	%rd18, %rd17, %rd6;
	ld.global.nc.f64 	%fd43, [%rd18];
	add.f64 	%fd44, %fd42, %fd43;
	add.s64 	%rd19, %rd18, %rd6;
	ld.global.nc.f64 	%fd45, [%rd19];
	add.f64 	%fd46, %fd44, %fd45;
	add.s64 	%rd20, %rd19, %rd6;
	ld.global.nc.f64 	%fd47, [%rd20];
	add.f64 	%fd48, %fd46, %fd47;
	add.s64 	%rd21, %rd20, %rd6;
	ld.global.nc.f64 	%fd49, [%rd21];
	add.f64 	%fd84, %fd48, %fd49;
	add.s32 	%r32, %r32, 16;
	add.s32 	%r31, %r31, %r5;
	setp.ne.s32 	%p4, %r32, 0;
	@%p4 bra 	$L__BB3_4;
$L__BB3_5:
	setp.eq.s32 	%p5, %r2, 0;
	@%p5 bra 	$L__BB3_14;
	and.b32  	%r11, %r23, 7;
	setp.lt.u32 	%p6, %r2, 8;
	@%p6 bra 	$L__BB3_8;
	mad.lo.s32 	%r29, %r34, %r24, %r1;
	mul.wide.s32 	%rd22, %r29, 8;
	add.s64 	%rd23, %rd1, %rd22;
	ld.global.nc.f64 	%fd51, [%rd23];
	add.f64 	%fd52, %fd84, %fd51;
	mul.wide.s32 	%rd24, %r24, 8;
	add.s64 	%rd25, %rd23, %rd24;
	ld.global.nc.f64 	%fd53, [%rd25];
	add.f64 	%fd54, %fd52, %fd53;
	add.s64 	%rd26, %rd25, %rd24;
	ld.global.nc.f64 	%fd55, [%rd26];
	add.f64 	%fd56, %fd54, %fd55;
	add.s64 	%rd27, %rd26, %rd24;
	ld.global.nc.f64 	%fd57, [%rd27];
	add.f64 	%fd58, %fd56, %fd57;
	add.s64 	%rd28, %rd27, %rd24;
	ld.global.nc.f64 	%fd59, [%rd28];
	add.f64 	%fd60, %fd58, %fd59;
	add.s64 	%rd29, %rd28, %rd24;
	ld.global.nc.f64 	%fd61, [%rd29];
	add.f64 	%fd62, %fd60, %fd61;
	add.s64 	%rd30, %rd29, %rd24;
	ld.global.nc.f64 	%fd63, [%rd30];
	add.f64 	%fd64, %fd62, %fd63;
	add.s64 	%rd31, %rd30, %rd24;
	ld.global.nc.f64 	%fd65, [%rd31];
	add.f64 	%fd84, %fd64, %fd65;
	add.s32 	%r34, %r34, 8;
$L__BB3_8:
	setp.eq.s32 	%p7, %r11, 0;
	@%p7 bra 	$L__BB3_14;
	and.b32  	%r14, %r23, 3;
	setp.lt.u32 	%p8, %r11, 4;
	@%p8 bra 	$L__BB3_11;
	mad.lo.s32 	%r30, %r34, %r24, %r1;
	mul.wide.s32 	%rd32, %r30, 8;
	add.s64 	%rd33, %rd1, %rd32;
	ld.global.nc.f64 	%fd67, [%rd33];
	add.f64 	%fd68, %fd84, %fd67;
	mul.wide.s32 	%rd34, %r24, 8;
	add.s64 	%rd35, %rd33, %rd34;
	ld.global.nc.f64 	%fd69, [%rd35];
	add.f64 	%fd70, %fd68, %fd69;
	add.s64 	%rd36, %rd35, %rd34;
	ld.global.nc.f64 	%fd71, [%rd36];
	add.f64 	%fd72, %fd70, %fd71;
	add.s64 	%rd37, %rd36, %rd34;
	ld.global.nc.f64 	%fd73, [%rd37];
	add.f64 	%fd84, %fd72, %fd73;
	add.s32 	%r34, %r34, 4;
$L__BB3_11:
	setp.eq.s32 	%p9, %r14, 0;
	@%p9 bra 	$L__BB3_14;
	mad.lo.s32 	%r37, %r34, %r24, %r1;
	neg.s32 	%r36, %r14;
$L__BB3_13:
	.pragma "nounroll";
	mul.wide.s32 	%rd38, %r37, 8;
	add.s64 	%rd39, %rd1, %rd38;
	ld.global.nc.f64 	%fd74, [%rd39];
	add.f64 	%fd84, %fd84, %fd74;
	add.s32 	%r37, %r37, %r24;
	add.s32 	%r36, %r36, 1;
	setp.ne.s32 	%p10, %r36, 0;
	@%p10 bra 	$L__BB3_13;
$L__BB3_14:
	div.rn.f64 	%fd75, %fd84, %fd14;
	cvta.to.global.u64 	%rd40, %rd2;
	mul.wide.s32 	%rd41, %r1, 8;
	add.s64 	%rd42, %rd40, %rd41;
	st.global.f64 	[%rd42], %fd75;
$L__BB3_15:
	ret;

}


// ===== COMPILED SASS (sm_100) =====

	.target	sm_100

	.elftype	@"ET_EXEC"


//--------------------- .note.nv.tkinfo           --------------------------
	.section	.note.nv.tkinfo,"",@"SHT_NOTE"
	.sectionflags	@"SHF_NOTE_NV_TKINFO"
	.tkinfo
        /*0018*/ 	.word	0x00000002
        /*0030*/ 	.string	""
        /*0030*/ 	.string	"ptxas"
        /*0030*/ 	.string	"Cuda compilation tools, release 13.0, V13.0.88"
        /*0030*/ 	.string	"Build cuda_13.0.r13.0/compiler.36424714_0"
        /*0030*/ 	.string	"-arch sm_100 -m 64 "



//--------------------- .note.nv.cuinfo           --------------------------
	.section	.note.nv.cuinfo,"",@"SHT_NOTE"
	.sectionflags	@"SHF_NOTE_NV_CUINFO"
        /*0018*/ 	.short	0x0002
        /*001a*/ 	.short	0x0064
        /*001c*/ 	.short	0x0082
	.zero		2


//--------------------- .nv.info                  --------------------------
	.section	.nv.info,"",@"SHT_CUDA_INFO"
	.align	4


	//----- nvinfo : EIATTR_REGCOUNT
	.align		4
        /*0000*/ 	.byte	0x04, 0x2f
        /*0002*/ 	.short	(.L_10 - .L_9)
	.align		4
.L_9:
        /*0004*/ 	.word	index@(_Z10zCalculatePKdS0_S0_S0_PdPKji)
        /*0008*/ 	.word	0x0000001e


	//----- nvinfo : EIATTR_FRAME_SIZE
	.align		4
.L_10:
        /*000c*/ 	.byte	0x04, 0x11
        /*000e*/ 	.short	(.L_12 - .L_11)
	.align		4
.L_11:
        /*0010*/ 	.word	index@($__internal_1_$__cuda_sm20_dblrcp_rn_slowpath_v3)
        /*0014*/ 	.word	0x00000000


	//----- nvinfo : EIATTR_FRAME_SIZE
	.align		4
.L_12:
        /*0018*/ 	.byte	0x04, 0x11
        /*001a*/ 	.short	(.L_14 - .L_13)
	.align		4
.L_13:
        /*001c*/ 	.word	index@(_Z10zCalculatePKdS0_S0_S0_PdPKji)
        /*0020*/ 	.word	0x00000000


	//----- nvinfo : EIATTR_REGCOUNT
	.align		4
.L_14:
        /*0024*/ 	.byte	0x04, 0x2f
        /*0026*/ 	.short	(.L_16 - .L_15)
	.align		4
.L_15:
        /*0028*/ 	.word	index@(_Z7zUpdatePdS_Pji)
        /*002c*/ 	.word	0x00000020


	//----- nvinfo : EIATTR_FRAME_SIZE
	.align		4
.L_16:
        /*0030*/ 	.byte	0x04, 0x11
        /*0032*/ 	.short	(.L_18 - .L_17)
	.align		4
.L_17:
        /*0034*/ 	.word	index@(_Z7zUpdatePdS_Pji)
        /*0038*/ 	.word	0x00000000


	//----- nvinfo : EIATTR_REGCOUNT
	.align		4
.L_18:
        /*003c*/ 	.byte	0x04, 0x2f
        /*003e*/ 	.short	(.L_20 - .L_19)
	.align		4
.L_19:
        /*0040*/ 	.word	index@(_Z12mean_zUpdatePKdPdi)
        /*0044*/ 	.word	0x0000000a


	//----- nvinfo : EIATTR_FRAME_SIZE
	.align		4
.L_20:
        /*0048*/ 	.byte	0x04, 0x11
        /*004a*/ 	.short	(.L_22 - .L_21)
	.align		4
.L_21:
        /*004c*/ 	.word	index@(_Z12mean_zUpdatePKdPdi)
        /*0050*/ 	.word	0x00000000


	//----- nvinfo : EIATTR_REGCOUNT
	.align		4
.L_22:
        /*0054*/ 	.byte	0x04, 0x2f
        /*0056*/ 	.short	(.L_24 - .L_23)
	.align		4
.L_23:
        /*0058*/ 	.word	index@(_Z20parallel_sum_dividedPKdPdiid)
        /*005c*/ 	.word	0x00000020


	//----- nvinfo : EIATTR_FRAME_SIZE
	.align		4
.L_24:
        /*0060*/ 	.byte	0x04, 0x11
        /*0062*/ 	.short	(.L_26 - .L_25)
	.align		4
.L_25:
        /*0064*/ 	.word	index@($__internal_0_$__cuda_sm20_div_rn_f64_full)
        /*0068*/ 	.word	0x00000000


	//----- nvinfo : EIATTR_FRAME_SIZE
	.align		4
.L_26:
        /*006c*/ 	.byte	0x04, 0x11
        /*006e*/ 	.short	(.L_28 - .L_27)
	.align		4
.L_27:
        /*0070*/ 	.word	index@(_Z20parallel_sum_dividedPKdPdiid)
        /*0074*/ 	.word	0x00000000


	//----- nvinfo : EIATTR_MIN_STACK_SIZE
	.align		4
.L_28:
        /*0078*/ 	.byte	0x04, 0x12
        /*007a*/ 	.short	(.L_30 - .L_29)
	.align		4
.L_29:
        /*007c*/ 	.word	index@(_Z20parallel_sum_dividedPKdPdiid)
        /*0080*/ 	.word	0x00000000


	//----- nvinfo : EIATTR_MIN_STACK_SIZE
	.align		4
.L_30:
        /*0084*/ 	.byte	0x04, 0x12
        /*0086*/ 	.short	(.L_32 - .L_31)
	.align		4
.L_31:
        /*0088*/ 	.word	index@(_Z12mean_zUpdatePKdPdi)
        /*008c*/ 	.word	0x00000000


	//----- nvinfo : EIATTR_MIN_STACK_SIZE
	.align		4
.L_32:
        /*0090*/ 	.byte	0x04, 0x12
        /*0092*/ 	.short	(.L_34 - .L_33)
	.align		4
.L_33:
        /*0094*/ 	.word	index@(_Z7zUpdatePdS_Pji)
        /*0098*/ 	.word	0x00000000


	//----- nvinfo : EIATTR_MIN_STACK_SIZE
	.align		4
.L_34:
        /*009c*/ 	.byte	0x04, 0x12
        /*009e*/ 	.short	(.L_36 - .L_35)
	.align		4
.L_35:
        /*00a0*/ 	.word	index@(_Z10zCalculatePKdS0_S0_S0_PdPKji)
        /*00a4*/ 	.word	0x00000000
.L_36:


//--------------------- .nv.compat                --------------------------
	.section	.nv.compat,"",@"SHT_CUDA_COMPAT_INFO"
	.align	4
        /*0000*/ 	.byte	0x02, 0x09, 0x00, 0x00, 0x02, 0x02, 0x01, 0x00, 0x02, 0x05, 0x05, 0x00, 0x03, 0x07, 0x01, 0x01
        /*0010*/ 	.byte	0x02, 0x03, 0x00, 0x00, 0x02, 0x06, 0x01, 0x00, 0x04, 0x0b, 0x08, 0x00, 0x01, 0x00, 0x00, 0x00
        /*0020*/ 	.byte	0x00, 0x00, 0x00, 0x00


//--------------------- .nv.info._Z20parallel_sum_dividedPKdPdiid --------------------------
	.section	.nv.info._Z20parallel_sum_dividedPKdPdiid,"",@"SHT_CUDA_INFO"
	.sectionflags	@""
	.align	4


	//----- nvinfo : EIATTR_CUDA_API_VERSION
	.align		4
        /*0000*/ 	.byte	0x04, 0x37
        /*0002*/ 	.short	(.L_38 - .L_37)
.L_37:
        /*0004*/ 	.word	0x00000082


	//----- nvinfo : EIATTR_KPARAM_INFO
	.align		4
.L_38:
        /*0008*/ 	.byte	0x04, 0x17
        /*000a*/ 	.short	(.L_40 - .L_39)
.L_39:
        /*000c*/ 	.word	0x00000000
        /*0010*/ 	.short	0x0004
        /*0012*/ 	.short	0x0018
        /*0014*/ 	.byte	0x00, 0xf0, 0x21, 0x00


	//----- nvinfo : EIATTR_KPARAM_INFO
	.align		4
.L_40:
        /*0018*/ 	.byte	0x04, 0x17
        /*001a*/ 	.short	(.L_42 - .L_41)
.L_41:
        /*001c*/ 	.word	0x00000000
        /*0020*/ 	.short	0x0003
        /*0022*/ 	.short	0x0014
        /*0024*/ 	.byte	0x00, 0xf0, 0x11, 0x00


	//----- nvinfo : EIATTR_KPARAM_INFO
	.align		4
.L_42:
        /*0028*/ 	.byte	0x04, 0x17
        /*002a*/ 	.short	(.L_44 - .L_43)
.L_43:
        /*002c*/ 	.word	0x00000000
        /*0030*/ 	.short	0x0002
        /*0032*/ 	.short	0x0010
        /*0034*/ 	.byte	0x00, 0xf0, 0x11, 0x00


	//----- nvinfo : EIATTR_KPARAM_INFO
	.align		4
.L_44:
        /*0038*/ 	.byte	0x04, 0x17
        /*003a*/ 	.short	(.L_46 - .L_45)
.L_45:
        /*003c*/ 	.word	0x00000000
        /*0040*/ 	.short	0x0001
        /*0042*/ 	.short	0x0008
        /*0044*/ 	.byte	0x00, 0xf5, 0x21, 0x00


	//----- nvinfo : EIATTR_KPARAM_INFO
	.align		4
.L_46:
        /*0048*/ 	.byte	0x04, 0x17
        /*004a*/ 	.short	(.L_48 - .L_47)
.L_47:
        /*004c*/ 	.word	0x00000000
        /*0050*/ 	.short	0x0000
        /*0052*/ 	.short	0x0000
        /*0054*/ 	.byte	0x00, 0xf5, 0x21, 0x00


	//----- nvinfo : EIATTR_SPARSE_MMA_MASK
	.align		4
.L_48:
        /*0058*/ 	.byte	0x03, 0x50
        /*005a*/ 	.short	0x0000


	//----- nvinfo : EIATTR_MAXREG_COUNT
	.align		4
        /*005c*/ 	.byte	0x03, 0x1b
        /*005e*/ 	.short	0x00ff


	//----- nvinfo : EIATTR_MERCURY_ISA_VERSION
	.align		4
        /*0060*/ 	.byte	0x03, 0x5f
        /*0062*/ 	.short	0x0101


	//----- nvinfo : EIATTR_VRC_CTA_INIT_COUNT
	.align		4
        /*0064*/ 	.byte	0x02, 0x4a
	.zero		1
	.zero		1


	//----- nvinfo : EIATTR_EXIT_INSTR_OFFSETS
	.align		4
        /*0068*/ 	.byte	0x04, 0x1c
        /*006a*/ 	.short	(.L_50 - .L_49)


	//   ....[0]....
.L_49:
        /*006c*/ 	.word	0x00000070


	//   ....[1]....
        /*0070*/ 	.word	0x00000a40


	//----- nvinfo : EIATTR_CRS_STACK_SIZE
	.align		4
.L_50:
        /*0074*/ 	.byte	0x04, 0x1e
        /*0076*/ 	.short	(.L_52 - .L_51)
.L_51:
        /*0078*/ 	.word	0x00000000


	//----- nvinfo : EIATTR_CBANK_PARAM_SIZE
	.align		4
.L_52:
        /*007c*/ 	.byte	0x03, 0x19
        /*007e*/ 	.short	0x0020


	//----- nvinfo : EIATTR_PARAM_CBANK
	.align		4
        /*0080*/ 	.byte	0x04, 0x0a
        /*0082*/ 	.short	(.L_54 - .L_53)
	.align		4
.L_53:
        /*0084*/ 	.word	index@(.nv.constant0._Z20parallel_sum_dividedPKdPdiid)
        /*0088*/ 	.short	0x0380
        /*008a*/ 	.short	0x0020


	//----- nvinfo : EIATTR_SW_WAR
	.align		4
.L_54:
        /*008c*/ 	.byte	0x04, 0x36
        /*008e*/ 	.short	(.L_56 - .L_55)
.L_55:
        /*0090*/ 	.word	0x00000008
.L_56:


//--------------------- .nv.info._Z12mean_zUpdatePKdPdi --------------------------
	.section	.nv.info._Z12mean_zUpdatePKdPdi,"",@"SHT_CUDA_INFO"
	.sectionflags	@""
	.align	4


	//----- nvinfo : EIATTR_CUDA_API_VERSION
	.align		4
        /*0000*/ 	.byte	0x04, 0x37
        /*0002*/ 	.short	(.L_58 - .L_57)
.L_57:
        /*0004*/ 	.word	0x00000082


	//----- nvinfo : EIATTR_KPARAM_INFO
	.align		4
.L_58:
        /*0008*/ 	.byte	0x04, 0x17
        /*000a*/ 	.short	(.L_60 - .L_59)
.L_59:
        /*000c*/ 	.word	0x00000000
        /*0010*/ 	.short	0x0002
        /*0012*/ 	.short	0x0010
        /*0014*/ 	.byte	0x00, 0xf0, 0x11, 0x00


	//----- nvinfo : EIATTR_KPARAM_INFO
	.align		4
.L_60:
        /*0018*/ 	.byte	0x04, 0x17
        /*001a*/ 	.short	(.L_62 - .L_61)
.L_61:
        /*001c*/ 	.word	0x00000000
        /*0020*/ 	.short	0x0001
        /*0022*/ 	.short	0x0008
        /*0024*/ 	.byte	0x00, 0xf5, 0x21, 0x00


	//----- nvinfo : EIATTR_KPARAM_INFO
	.align		4
.L_62:
        /*0028*/ 	.byte	0x04, 0x17
        /*002a*/ 	.short	(.L_64 - .L_63)
.L_63:
        /*002c*/ 	.word	0x00000000
        /*0030*/ 	.short	0x0000
        /*0032*/ 	.short	0x0000
        /*0034*/ 	.byte	0x00, 0xf5, 0x21, 0x00


	//----- nvinfo : EIATTR_SPARSE_MMA_MASK
	.align		4
.L_64:
        /*0038*/ 	.byte	0x03, 0x50
        /*003a*/ 	.short	0x0000


	//----- nvinfo : EIATTR_MAXREG_COUNT
	.align		4
        /*003c*/ 	.byte	0x03, 0x1b
        /*003e*/ 	.short	0x00ff


	//----- nvinfo : EIATTR_MERCURY_ISA_VERSION
	.align		4
        /*0040*/ 	.byte	0x03, 0x5f
        /*0042*/ 	.short	0x0101


	//----- nvinfo : EIATTR_VRC_CTA_INIT_COUNT
	.align		4
        /*0044*/ 	.byte	0x02, 0x4a
	.zero		1
	.zero		1


	//----- nvinfo : EIATTR_EXIT_INSTR_OFFSETS
	.align		4
        /*0048*/ 	.byte	0x04, 0x1c
        /*004a*/ 	.short	(.L_66 - .L_65)


	//   ....[0]....
.L_65:
        /*004c*/ 	.word	0x00000070


	//   ....[1]....
        /*0050*/ 	.word	0x00000110


	//----- nvinfo : EIATTR_CBANK_PARAM_SIZE
	.align		4
.L_66:
        /*0054*/ 	.byte	0x03, 0x19
        /*0056*/ 	.short	0x0014


	//----- nvinfo : EIATTR_PARAM_CBANK
	.align		4
        /*0058*/ 	.byte	0x04, 0x0a
        /*005a*/ 	.short	(.L_68 - .L_67)
	.align		4
.L_67:
        /*005c*/ 	.word	index@(.nv.constant0._Z12mean_zUpdatePKdPdi)
        /*0060*/ 	.short	0x0380
        /*0062*/ 	.short	0x0014


	//----- nvinfo : EIATTR_SW_WAR
	.align		4
.L_68:
        /*0064*/ 	.byte	0x04, 0x36
        /*0066*/ 	.short	(.L_70 - .L_69)
.L_69:
        /*0068*/ 	.word	0x00000008
.L_70:


//--------------------- .nv.info._Z7zUpdatePdS_Pji --------------------------
	.section	.nv.info._Z7zUpdatePdS_Pji,"",@"SHT_CUDA_INFO"
	.sectionflags	@""
	.align	4


	//----- nvinfo : EIATTR_CUDA_API_VERSION
	.align		4
        /*0000*/ 	.byte	0x04, 0x37
        /*0002*/ 	.short	(.L_72 - .L_71)
.L_71:
        /*0004*/ 	.word	0x00000082


	//----- nvinfo : EIATTR_KPARAM_INFO
	.align		4
.L_72:
        /*0008*/ 	.byte	0x04, 0x17
        /*000a*/ 	.short	(.L_74 - .L_73)
.L_73:
        /*000c*/ 	.word	0x00000000
        /*0010*/ 	.short	0x0003
        /*0012*/ 	.short	0x0018
        /*0014*/ 	.byte	0x00, 0xf0, 0x11, 0x00


	//----- nvinfo : EIATTR_KPARAM_INFO
	.align		4
.L_74:
        /*0018*/ 	.byte	0x04, 0x17
        /*001a*/ 	.short	(.L_76 - .L_75)
.L_75:
        /*001c*/ 	.word	0x00000000
        /*0020*/ 	.short	0x0002
        /*0022*/ 	.short	0x0010
        /*0024*/ 	.byte	0x00, 0xf5, 0x21, 0x00


	//----- nvinfo : EIATTR_KPARAM_INFO
	.align		4
.L_76:
        /*0028*/ 	.byte	0x04, 0x17
        /*002a*/ 	.short	(.L_78 - .L_77)
.L_77:
        /*002c*/ 	.word	0x00000000
        /*0030*/ 	.short	0x0001
        /*0032*/ 	.short	0x0008
        /*0034*/ 	.byte	0x00, 0xf5, 0x21, 0x00


	//----- nvinfo : EIATTR_KPARAM_INFO
	.align		4
.L_78:
        /*0038*/ 	.byte	0x04, 0x17
        /*003a*/ 	.short	(.L_80 - .L_79)
.L_79:
        /*003c*/ 	.word	0x00000000
        /*0040*/ 	.short	0x0000
        /*0042*/ 	.short	0x0000
        /*0044*/ 	.byte	0x00, 0xf5, 0x21, 0x00


	//----- nvinfo : EIATTR_SPARSE_MMA_MASK
	.align		4
.L_80:
        /*0048*/ 	.byte	0x03, 0x50
        /*004a*/ 	.short	0x0000


	//----- nvinfo : EIATTR_MAXREG_COUNT
	.align		4
        /*004c*/ 	.byte	0x03, 0x1b
        /*004e*/ 	.short	0x00ff


	//----- nvinfo : EIATTR_MERCURY_ISA_VERSION
	.align		4
        /*0050*/ 	.byte	0x03, 0x5f
        /*0052*/ 	.short	0x0101


	//----- nvinfo : EIATTR_VRC_CTA_INIT_COUNT
	.align		4
        /*0054*/ 	.byte	0x02, 0x4a
	.zero		1
	.zero		1


	//----- nvinfo : EIATTR_EXIT_INSTR_OFFSETS
	.align		4
        /*0058*/ 	.byte	0x04, 0x1c
        /*005a*/ 	.short	(.L_82 - .L_81)


	//   ....[0]....
.L_81:
        /*005c*/ 	.word	0x00000430


	//   ....[1]....
        /*0060*/ 	.word	0x00000480


	//----- nvinfo : EIATTR_CBANK_PARAM_SIZE
	.align		4
.L_82:
        /*0064*/ 	.byte	0x03, 0x19
        /*0066*/ 	.short	0x001c


	//----- nvinfo : EIATTR_PARAM_CBANK
	.align		4
        /*0068*/ 	.byte	0x04, 0x0a
        /*006a*/ 	.short	(.L_84 - .L_83)
	.align		4
.L_83:
        /*006c*/ 	.word	index@(.nv.constant0._Z7zUpdatePdS_Pji)
        /*0070*/ 	.short	0x0380
        /*0072*/ 	.short	0x001c


	//----- nvinfo : EIATTR_SW_WAR
	.align		4
.L_84:
        /*0074*/ 	.byte	0x04, 0x36
        /*0076*/ 	.short	(.L_86 - .L_85)
.L_85:
        /*0078*/ 	.word	0x00000008
.L_86:


//--------------------- .nv.info._Z10zCalculatePKdS0_S0_S0_PdPKji --------------------------
	.section	.nv.info._Z10zCalculatePKdS0_S0_S0_PdPKji,"",@"SHT_CUDA_INFO"
	.sectionflags	@""
	.align	4


	//----- nvinfo : EIATTR_CUDA_API_VERSION
	.align		4
        /*0000*/ 	.byte	0x04, 0x37
        /*0002*/ 	.short	(.L_88 - .L_87)
.L_87:
        /*0004*/ 	.word	0x00000082


	//----- nvinfo : EIATTR_KPARAM_INFO
	.align		4
.L_88:
        /*0008*/ 	.byte	0x04, 0x17
        /*000a*/ 	.short	(.L_90 - .L_89)
.L_89:
        /*000c*/ 	.word	0x00000000
        /*0010*/ 	.short	0x0006
        /*0012*/ 	.short	0x0030
        /*0014*/ 	.byte	0x00, 0xf0, 0x11, 0x00


	//----- nvinfo : EIATTR_KPARAM_INFO
	.align		4
.L_90:
        /*0018*/ 	.byte	0x04, 0x17
        /*001a*/ 	.short	(.L_92 - .L_91)
.L_91:
        /*001c*/ 	.word	0x00000000
        /*0020*/ 	.short	0x0005
        /*0022*/ 	.short	0x0028
        /*0024*/ 	.byte	0x00, 0xf5, 0x21, 0x00


	//----- nvinfo : EIATTR_KPARAM_INFO
	.align		4
.L_92:
        /*0028*/ 	.byte	0x04, 0x17
        /*002a*/ 	.short	(.L_94 - .L_93)
.L_93:
        /*002c*/ 	.word	0x00000000
        /*0030*/ 	.short	0x0004
        /*0032*/ 	.short	0x0020
        /*0034*/ 	.byte	0x00, 0xf5, 0x21, 0x00


	//----- nvinfo : EIATTR_KPARAM_INFO
	.align		4
.L_94:
        /*0038*/ 	.byte	0x04, 0x17
        /*003a*/ 	.short	(.L_96 - .L_95)
.L_95:
        /*003c*/ 	.word	0x00000000
        /*0040*/ 	.short	0x0003
        /*0042*/ 	.short	0x0018
        /*0044*/ 	.byte	0x00, 0xf5, 0x21, 0x00


	//----- nvinfo : EIATTR_KPARAM_INFO
	.align		4
.L_96:
        /*0048*/ 	.byte	0x04, 0x17
        /*004a*/ 	.short	(.L_98 - .L_97)
.L_97:
        /*004c*/ 	.word	0x00000000
        /*0050*/ 	.short	0x0002
        /*0052*/ 	.short	0x0010
        /*0054*/ 	.byte	0x00, 0xf5, 0x21, 0x00


	//----- nvinfo : EIATTR_KPARAM_INFO
	.align		4
.L_98:
        /*0058*/ 	.byte	0x04, 0x17
        /*005a*/ 	.short	(.L_100 - .L_99)
.L_99:
        /*005c*/ 	.word	0x00000000
        /*0060*/ 	.short	0x0001
        /*0062*/ 	.short	0x0008
        /*0064*/ 	.byte	0x00, 0xf5, 0x21, 0x00


	//----- nvinfo : EIATTR_KPARAM_INFO
	.align		4
.L_100:
        /*0068*/ 	.byte	0x04, 0x17
        /*006a*/ 	.short	(.L_102 - .L_101)
.L_101:
        /*006c*/ 	.word	0x00000000
        /*0070*/ 	.short	0x0000
        /*0072*/ 	.short	0x0000
        /*0074*/ 	.byte	0x00, 0xf5, 0x21, 0x00


	//----- nvinfo : EIATTR_SPARSE_MMA_MASK
	.align		4
.L_102:
        /*0078*/ 	.byte	0x03, 0x50
        /*007a*/ 	.short	0x0000


	//----- nvinfo : EIATTR_MAXREG_COUNT
	.align		4
        /*007c*/ 	.byte	0x03, 0x1b
        /*007e*/ 	.short	0x00ff


	//----- nvinfo : EIATTR_MERCURY_ISA_VERSION
	.align		4
        /*0080*/ 	.byte	0x03, 0x5f
        /*0082*/ 	.short	0x0101


	//----- nvinfo : EIATTR_COOP_GROUP_MASK_REGIDS
	.align		4
        /*0084*/ 	.byte	0x04, 0x29
        /*0086*/ 	.short	(.L_104 - .L_103)


	//   ....[0]....
.L_103:
        /*0088*/ 	.word	0xffffffff


	//   ....[1]....
        /*008c*/ 	.word	0xffffffff


	//   ....[2]....
        /*0090*/ 	.word	0xffffffff


	//   ....[3]....
        /*0094*/ 	.word	0xffffffff


	//   ....[4]....
        /*0098*/ 	.word	0xffffffff


	//   ....[5]....
        /*009c*/ 	.word	0xffffffff


	//   ....[6]....
        /*00a0*/ 	.word	0xffffffff


	//   ....[7]....
        /*00a4*/ 	.word	0xffffffff


	//   ....[8]....
        /*00a8*/ 	.word	0xffffffff


	//   ....[9]....
        /*00ac*/ 	.word	0xffffffff


	//   ....[10]....
        /*00b0*/ 	.word	0xffffffff


	//----- nvinfo : EIATTR_COOP_GROUP_INSTR_OFFSETS
	.align		4
.L_104:
        /*00b4*/ 	.byte	0x04, 0x28
        /*00b6*/ 	.short	(.L_106 - .L_105)


	//   ....[0]....
.L_105:
        /*00b8*/ 	.word	0x000005d0


	//   ....[1]....
        /*00bc*/ 	.word	0x000005e0


	//   ....[2]....
        /*00c0*/ 	.word	0x00000600


	//   ....[3]....
        /*00c4*/ 	.word	0x00000610


	//   ....[4]....
        /*00c8*/ 	.word	0x00000650


	//   ....[5]....
        /*00cc*/ 	.word	0x00000660


	//   ....[6]....
        /*00d0*/ 	.word	0x00000680


	//   ....[7]....
        /*00d4*/ 	.word	0x00000690


	//   ....[8]....
        /*00d8*/ 	.word	0x000006d0


	//   ....[9]....
        /*00dc*/ 	.word	0x000006e0


	//   ....[10]....
        /*00e0*/ 	.word	0x00000b00


	//----- nvinfo : EIATTR_VRC_CTA_INIT_COUNT
	.align		4
.L_106:
        /*00e4*/ 	.byte	0x02, 0x4a
	.zero		1
	.zero		1


	//----- nvinfo : EIATTR_EXIT_INSTR_OFFSETS
	.align		4
        /*00e8*/ 	.byte	0x04, 0x1c
        /*00ea*/ 	.short	(.L_108 - .L_107)


	//   ....[0]....
.L_107:
        /*00ec*/ 	.word	0x00000f70


	//----- nvinfo : EIATTR_CRS_STACK_SIZE
	.align		4
.L_108:
        /*00f0*/ 	.byte	0x04, 0x1e
        /*00f2*/ 	.short	(.L_110 - .L_109)
.L_109:
        /*00f4*/ 	.word	0x00000000


	//----- nvinfo : EIATTR_CBANK_PARAM_SIZE
	.align		4
.L_110:
        /*00f8*/ 	.byte	0x03, 0x19
        /*00fa*/ 	.short	0x0034


	//----- nvinfo : EIATTR_PARAM_CBANK
	.align		4
        /*00fc*/ 	.byte	0x04, 0x0a
        /*00fe*/ 	.short	(.L_112 - .L_111)
	.align		4
.L_111:
        /*0100*/ 	.word	index@(.nv.constant0._Z10zCalculatePKdS0_S0_S0_PdPKji)
        /*0104*/ 	.short	0x0380
        /*0106*/ 	.short	0x0034


	//----- nvinfo : EIATTR_SW_WAR
	.align		4
.L_112:
        /*0108*/ 	.byte	0x04, 0x36
        /*010a*/ 	.short	(.L_114 - .L_113)
.L_113:
        /*010c*/ 	.word	0x00000008
.L_114:


//--------------------- .nv.callgraph             --------------------------
	.section	.nv.callgraph,"",@"SHT_CUDA_CALLGRAPH"
	.align	4
	.sectionentsize	8
	.align		4
        /*0000*/ 	.word	0x00000000
	.align		4
        /*0004*/ 	.word	0xffffffff
	.align		4
        /*0008*/ 	.word	0x00000000
	.align		4
        /*000c*/ 	.word	0xfffffffe
	.align		4
        /*0010*/ 	.word	0x00000000
	.align		4
        /*0014*/ 	.word	0xfffffffd
	.align		4
        /*0018*/ 	.word	0x00000000
	.align		4
        /*001c*/ 	.word	0xfffffffc


//--------------------- .nv.constant4             --------------------------
	.section	.nv.constant4,"a",@progbits
	.align	8
	.align		8
.nv.constant4:
        /*0000*/ 	.dword	precalc_xorwow_matrix
	.align		8
        /*0008*/ 	.dword	precalc_xorwow_offset_matrix
	.align		8
        /*0010*/ 	.dword	mrg32k3aM1
	.align		8
        /*0018*/ 	.dword	mrg32k3aM2
	.align		8
        /*0020*/ 	.dword	mrg32k3aM1SubSeq
	.align		8
        /*0028*/ 	.dword	mrg32k3aM2SubSeq
	.align		8
        /*0030*/ 	.dword	mrg32k3aM1Seq
	.align		8
        /*0038*/ 	.dword	mrg32k3aM2Seq


//--------------------- .nv.constant3             --------------------------
	.section	.nv.constant3,"a",@progbits
	.align	8
.nv.constant3:
	.type		__cr_lgamma_table,@object
	.size		__cr_lgamma_table,(.L_8 - __cr_lgamma_table)
__cr_lgamma_table:
        /*0000*/ 	.byte	0x00, 0x00, 0x00, 0x00, 0x00, 0x00, 0x00, 0x00, 0x00, 0x00, 0x00, 0x00, 0x00, 0x00, 0x00, 0x00
        /*0010*/ 	.byte	0xef, 0x39, 0xfa, 0xfe, 0x42, 0x2e, 0xe6, 0x3f, 0x02, 0x20, 0x2a, 0xfa, 0x0b, 0xab, 0xfc, 0x3f
        /*0020*/ 	.byte	0xf9, 0x2c, 0x92, 0x7c, 0xa7, 0x6c, 0x09, 0x40, 0xc9, 0x79, 0x44, 0x3c, 0x64, 0x26, 0x13, 0x40
        /*0030*/ 	.byte	0xca, 0x01, 0xcf, 0x3a, 0x27, 0x51, 0x1a, 0x40, 0x30, 0xcc, 0x2d, 0xf3, 0xe1, 0x0c, 0x21, 0x40
        /*0040*/ 	.byte	0x0d, 0xb7, 0xfc, 0x82, 0x8e, 0x35, 0x25, 0x40
.L_8:


//--------------------- .text._Z20parallel_sum_dividedPKdPdiid --------------------------
	.section	.text._Z20parallel_sum_dividedPKdPdiid,"ax",@progbits
	.align	128
        .global         _Z20parallel_sum_dividedPKdPdiid
        .type           _Z20parallel_sum_dividedPKdPdiid,@function
        .size           _Z20parallel_sum_dividedPKdPdiid,(.L_x_26 - _Z20parallel_sum_dividedPKdPdiid)
        .other          _Z20parallel_sum_dividedPKdPdiid,@"STO_CUDA_ENTRY STV_DEFAULT"
_Z20parallel_sum_dividedPKdPdiid:
.text._Z20parallel_sum_dividedPKdPdiid:
[----:B------:R-:W-:Y:S01]  /*0000*/  LDC R1, c[0x0][0x37c] ;  /* 0x0000df00ff017b82 */ /* 0x000fe20000000800 */
[----:B------:R-:W0:Y:S07]  /*0010*/  S2R R3, SR_TID.X ;  /* 0x0000000000037919 */ /* 0x000e2e0000002100 */
[----:B------:R-:W0:Y:S08]  /*0020*/  S2UR UR4, SR_CTAID.X ;  /* 0x00000000000479c3 */ /* 0x000e300000002500 */
[----:B------:R-:W0:Y:S08]  /*0030*/  LDC R0, c[0x0][0x360] ;  /* 0x0000d800ff007b82 */ /* 0x000e300000000800 */
[----:B------:R-:W1:Y:S01]  /*0040*/  LDC R25, c[0x0][0x394] ;  /* 0x0000e500ff197b82 */ /* 0x000e620000000800 */
[----:B0-----:R-:W-:-:S05]  /*0050*/  IMAD R0, R0, UR4, R3 ;  /* 0x0000000400007c24 */ /* 0x001fca000f8e0203 */
[----:B-1----:R-:W-:-:S13]  /*0060*/  ISETP.GE.AND P0, PT, R0, R25, PT ;  /* 0x000000190000720c */ /* 0x002fda0003f06270 */
[----:B------:R-:W-:Y:S05]  /*0070*/  @P0 EXIT ;  /* 0x000000000000094d */ /* 0x000fea0003800000 */
[----:B------:R-:W0:Y:S01]  /*0080*/  LDCU UR5, c[0x0][0x390] ;  /* 0x00007200ff0577ac */ /* 0x000e220008000800 */
[----:B------:R-:W-:Y:S01]  /*0090*/  CS2R R10, SRZ ;  /* 0x00000000000a7805 */ /* 0x000fe2000001ff00 */
[----:B------:R-:W1:Y:S01]  /*00a0*/  LDCU.64 UR8, c[0x0][0x358] ;  /* 0x00006b00ff0877ac */ /* 0x000e620008000a00 */
[----:B0-----:R-:W-:-:S09]  /*00b0*/  UISETP.GE.AND UP0, UPT, UR5, 0x1, UPT ;  /* 0x000000010500788c */ /* 0x001fd2000bf06270 */
[----:B-1----:R-:W-:Y:S05]  /*00c0*/  BRA.U !UP0, `(.L_x_0) ;  /* 0x0000000508f87547 */ /* 0x002fea000b800000 */
[----:B------:R-:W-:Y:S01]  /*00d0*/  UISETP.GE.U32.AND UP1, UPT, UR5, 0x10, UPT ;  /* 0x000000100500788c */ /* 0x000fe2000bf26070 */
[----:B------:R-:W-:Y:S01]  /*00e0*/  CS2R R10, SRZ ;  /* 0x00000000000a7805 */ /* 0x000fe2000001ff00 */
[----:B------:R-:W-:Y:S01]  /*00f0*/  ULOP3.LUT UR6, UR5, 0xf, URZ, 0xc0, !UPT ;  /* 0x0000000f05067892 */ /* 0x000fe2000f8ec0ff */
[----:B------:R-:W-:-:S03]  /*0100*/  UMOV UR4, URZ ;  /* 0x000000ff00047c82 */ /* 0x000fc60008000000 */
[----:B------:R-:W-:-:S03]  /*0110*/  UISETP.NE.AND UP0, UPT, UR6, URZ, UPT ;  /* 0x000000ff0600728c */ /* 0x000fc6000bf05270 */
[----:B------:R-:W-:Y:S08]  /*0120*/  BRA.U !UP1, `(.L_x_1) ;  /* 0x0000000109e47547 */ /* 0x000ff0000b800000 */
[----:B------:R-:W-:Y:S01]  /*0130*/  ULOP3.LUT UR4, UR5, 0x7ffffff0, URZ, 0xc0, !UPT ;  /* 0x7ffffff005047892 */ /* 0x000fe2000f8ec0ff */
[----:B------:R-:W-:Y:S01]  /*0140*/  IMAD.MOV.U32 R24, RZ, RZ, R0 ;  /* 0x000000ffff187224 */ /* 0x000fe200078e0000 */
[----:B------:R-:W-:Y:S02]  /*0150*/  CS2R R10, SRZ ;  /* 0x00000000000a7805 */ /* 0x000fe4000001ff00 */
[----:B------:R-:W-:-:S12]  /*0160*/  UIADD3 UR7, UPT, UPT, -UR4, URZ, URZ ;  /* 0x000000ff04077290 */ /* 0x000fd8000fffe1ff */
.L_x_2:
[----:B------:R-:W0:Y:S02]  /*0170*/  LDC.64 R2, c[0x0][0x380] ;  /* 0x0000e000ff027b82 */ /* 0x000e240000000a00 */
[----:B0-----:R-:W-:-:S05]  /*0180*/  IMAD.WIDE R2, R24, 0x8, R2 ;  /* 0x0000000818027825 */ /* 0x001fca00078e0202 */
[----:B------:R-:W2:Y:S01]  /*0190*/  LDG.E.64.CONSTANT R12, desc[UR8][R2.64] ;  /* 0x00000008020c7981 */ /* 0x000ea2000c1e9b00 */
[----:B------:R-:W-:-:S05]  /*01a0*/  IMAD.WIDE R14, R25, 0x8, R2 ;  /* 0x00000008190e7825 */ /* 0x000fca00078e0202 */
[----:B------:R-:W3:Y:S01]  /*01b0*/  LDG.E.64.CONSTANT R8, desc[UR8][R14.64] ;  /* 0x000000080e087981 */ /* 0x000ee2000c1e9b00 */
[----:B------:R-:W-:-:S05]  /*01c0*/  IMAD.WIDE R22, R25, 0x8, R14 ;  /* 0x0000000819167825 */ /* 0x000fca00078e020e */
[----:B------:R-:W4:Y:S01]  /*01d0*/  LDG.E.64.CONSTANT R18, desc[UR8][R22.64] ;  /* 0x0000000816127981 */ /* 0x000f22000c1e9b00 */
[----:B------:R-:W-:-:S05]  /*01e0*/  IMAD.WIDE R26, R25, 0x8, R22 ;  /* 0x00000008191a7825 */ /* 0x000fca00078e0216 */
[----:B------:R0:W5:Y:S02]  /*01f0*/  LDG.E.64.CONSTANT R20, desc[UR8][R26.64] ;  /* 0x000000081a147981 */ /* 0x000164000c1e9b00 */
[----:B0-----:R-:W-:-:S05]  /*0200*/  IMAD.WIDE R26, R25, 0x8, R26 ;  /* 0x00000008191a7825 */ /* 0x001fca00078e021a */
[----:B------:R-:W5:Y:S01]  /*0210*/  LDG.E.64.CONSTANT R6, desc[UR8][R26.64] ;  /* 0x000000081a067981 */ /* 0x000f62000c1e9b00 */
[----:B------:R-:W-:-:S05]  /*0220*/  IMAD.WIDE R16, R25, 0x8, R26 ;  /* 0x0000000819107825 */ /* 0x000fca00078e021a */
[----:B------:R-:W5:Y:S01]  /*0230*/  LDG.E.64.CONSTANT R4, desc[UR8][R16.64] ;  /* 0x0000000810047981 */ /* 0x000f62000c1e9b00 */
[----:B------:R-:W-:-:S05]  /*0240*/  IMAD.WIDE R22, R25, 0x8, R16 ;  /* 0x0000000819167825 */ /* 0x000fca00078e0210 */
[----:B------:R-:W5:Y:S01]  /*0250*/  LDG.E.64.CONSTANT R2, desc[UR8][R22.64] ;  /* 0x0000000816027981 */ /* 0x000f62000c1e9b00 */
[----:B------:R-:W-:-:S05]  /*0260*/  IMAD.WIDE R14, R25, 0x8, R22 ;  /* 0x00000008190e7825 */ /* 0x000fca00078e0216 */
[----:B------:R-:W5:Y:S01]  /*0270*/  LDG.E.64.CONSTANT R16, desc[UR8][R14.64] ;  /* 0x000000080e107981 */ /* 0x000f62000c1e9b00 */
[----:B------:R-:W-:-:S05]  /*0280*/  IMAD.WIDE R28, R25, 0x8, R14 ;  /* 0x00000008191c7825 */ /* 0x000fca00078e020e */
[----:B------:R0:W5:Y:S02]  /*0290*/  LDG.E.64.CONSTANT R14, desc[UR8][R28.64] ;  /* 0x000000081c0e7981 */ /* 0x000164000c1e9b00 */
[----:B0-----:R-:W-:Y:S01]  /*02a0*/  IMAD.WIDE R28, R25, 0x8, R28 ;  /* 0x00000008191c7825 */ /* 0x001fe200078e021c */
[----:B--2---:R-:W-:-:S04]  /*02b0*/  DADD R10, R12, R10 ;  /* 0x000000000c0a7229 */ /* 0x004fc8000000000a */
[----:B------:R0:W2:Y:S04]  /*02c0*/  LDG.E.64.CONSTANT R12, desc[UR8][R28.64] ;  /* 0x000000081c0c7981 */ /* 0x0000a8000c1e9b00 */
[----:B---3--:R-:W-:Y:S01]  /*02d0*/  DADD R8, R10, R8 ;  /* 0x000000000a087229 */ /* 0x008fe20000000008 */
[----:B0-----:R-:W-:-:S05]  /*02e0*/  IMAD.WIDE R28, R25, 0x8, R28 ;  /* 0x00000008191c7825 */ /* 0x001fca00078e021c */
[----:B------:R-:W3:Y:S01]  /*02f0*/  LDG.E.64.CONSTANT R10, desc[UR8][R28.64] ;  /* 0x000000081c0a7981 */ /* 0x000ee2000c1e9b00 */
[----:B------:R-:W-:Y:S01]  /*0300*/  IMAD.WIDE R22, R25, 0x8, R28 ;  /* 0x0000000819167825 */ /* 0x000fe200078e021c */
[----:B----4-:R-:W-:-:S04]  /*0310*/  DADD R18, R8, R18 ;  /* 0x0000000008127229 */ /* 0x010fc80000000012 */
[----:B------:R-:W4:Y:S01]  /*0320*/  LDG.E.64.CONSTANT R8, desc[UR8][R22.64] ;  /* 0x0000000816087981 */ /* 0x000f22000c1e9b00 */
[----:B------:R-:W-:-:S03]  /*0330*/  IMAD.WIDE R26, R25, 0x8, R22 ;  /* 0x00000008191a7825 */ /* 0x000fc600078e0216 */
[----:B-----5:R-:W-:Y:S02]  /*0340*/  DADD R20, R18, R20 ;  /* 0x0000000012147229 */ /* 0x020fe40000000014 */
[----:B------:R0:W5:Y:S06]  /*0350*/  LDG.E.64.CONSTANT R18, desc[UR8][R26.64] ;  /* 0x000000081a127981 */ /* 0x00016c000c1e9b00 */
[----:B------:R-:W-:Y:S01]  /*0360*/  DADD R20, R20, R6 ;  /* 0x0000000014147229 */ /* 0x000fe20000000006 */
[----:B0-----:R-:W-:-:S05]  /*0370*/  IMAD.WIDE R26, R25, 0x8, R26 ;  /* 0x00000008191a7825 */ /* 0x001fca00078e021a */
[----:B------:R-:W5:Y:S01]  /*0380*/  LDG.E.64.CONSTANT R6, desc[UR8][R26.64] ;  /* 0x000000081a067981 */ /* 0x000f62000c1e9b00 */
[----:B------:R-:W-:Y:S01]  /*0390*/  IMAD.WIDE R22, R25, 0x8, R26 ;  /* 0x0000000819167825 */ /* 0x000fe200078e021a */
[----:B------:R-:W-:-:S04]  /*03a0*/  DADD R20, R20, R4 ;  /* 0x0000000014147229 */ /* 0x000fc80000000004 */
[----:B------:R-:W5:Y:S01]  /*03b0*/  LDG.E.64.CONSTANT R4, desc[UR8][R22.64] ;  /* 0x0000000816047981 */ /* 0x000f62000c1e9b00 */
[----:B------:R-:W-:-:S06]  /*03c0*/  IMAD.WIDE R28, R25, 0x8, R22 ;  /* 0x00000008191c7825 */ /* 0x000fcc00078e0216 */
[----:B------:R-:W5:Y:S01]  /*03d0*/  LDG.E.64.CONSTANT R28, desc[UR8][R28.64] ;  /* 0x000000081c1c7981 */ /* 0x000f62000c1e9b00 */
[----:B------:R-:W-:Y:S01]  /*03e0*/  DADD R2, R20, R2 ;  /* 0x0000000014027229 */ /* 0x000fe20000000002 */
[----:B------:R-:W-:Y:S01]  /*03f0*/  UIADD3 UR7, UPT, UPT, UR7, 0x10, URZ ;  /* 0x0000001007077890 */ /* 0x000fe2000fffe0ff */
[----:B------:R-:W-:-:S03]  /*0400*/  IMAD R24, R25, 0x10, R24 ;  /* 0x0000001019187824 */ /* 0x000fc600078e0218 */
[----:B------:R-:W-:-:S03]  /*0410*/  UISETP.NE.AND UP1, UPT, UR7, URZ, UPT ;  /* 0x000000ff0700728c */ /* 0x000fc6000bf25270 */
[----:B------:R-:W-:-:S08]  /*0420*/  DADD R2, R2, R16 ;  /* 0x0000000002027229 */ /* 0x000fd00000000010 */
[----:B------:R-:W-:-:S08]  /*0430*/  DADD R2, R2, R14 ;  /* 0x0000000002027229 */ /* 0x000fd0000000000e */
[----:B--2---:R-:W-:-:S08]  /*0440*/  DADD R2, R2, R12 ;  /* 0x0000000002027229 */ /* 0x004fd0000000000c */
[----:B---3--:R-:W-:-:S08]  /*0450*/  DADD R2, R2, R10 ;  /* 0x0000000002027229 */ /* 0x008fd0000000000a */
[----:B----4-:R-:W-:-:S08]  /*0460*/  DADD R2, R2, R8 ;  /* 0x0000000002027229 */ /* 0x010fd00000000008 */
[----:B-----5:R-:W-:-:S08]  /*0470*/  DADD R2, R2, R18 ;  /* 0x0000000002027229 */ /* 0x020fd00000000012 */
[----:B------:R-:W-:-:S08]  /*0480*/  DADD R2, R2, R6 ;  /* 0x0000000002027229 */ /* 0x000fd00000000006 */
[----:B------:R-:W-:-:S08]  /*0490*/  DADD R2, R2, R4 ;  /* 0x0000000002027229 */ /* 0x000fd00000000004 */
[----:B------:R-:W-:Y:S01]  /*04a0*/  DADD R10, R2, R28 ;  /* 0x00000000020a7229 */ /* 0x000fe2000000001c */
[----:B------:R-:W-:Y:S10]  /*04b0*/  BRA.U UP1, `(.L_x_2) ;  /* 0xfffffffd012c7547 */ /* 0x000ff4000b83ffff */
.L_x_1:
[----:B------:R-:W-:Y:S05]  /*04c0*/  BRA.U !UP0, `(.L_x_0) ;  /* 0x0000000108f87547 */ /* 0x000fea000b800000 */
[----:B------:R-:W-:Y:S02]  /*04d0*/  UISETP.GE.U32.AND UP0, UPT, UR6, 0x8, UPT ;  /* 0x000000080600788c */ /* 0x000fe4000bf06070 */
[----:B------:R-:W-:-:S04]  /*04e0*/  ULOP3.LUT UR7, UR5, 0x7, URZ, 0xc0, !UPT ;  /* 0x0000000705077892 */ /* 0x000fc8000f8ec0ff */
[----:B------:R-:W-:-:S03]  /*04f0*/  UISETP.NE.AND UP1, UPT, UR7, URZ, UPT ;  /* 0x000000ff0700728c */ /* 0x000fc6000bf25270 */
[----:B------:R-:W-:Y:S08]  /*0500*/  BRA.U !UP0, `(.L_x_3) ;  /* 0x00000001086c7547 */ /* 0x000ff0000b800000 */
[----:B------:R-:W0:Y:S01]  /*0510*/  LDC.64 R12, c[0x0][0x380] ;  /* 0x0000e000ff0c7b82 */ /* 0x000e220000000a00 */
[----:B------:R-:W-:-:S04]  /*0520*/  IMAD R3, R25, UR4, R0 ;  /* 0x0000000419037c24 */ /* 0x000fc8000f8e0200 */
[----:B0-----:R-:W-:-:S05]  /*0530*/  IMAD.WIDE R12, R3, 0x8, R12 ;  /* 0x00000008030c7825 */ /* 0x001fca00078e020c */
[----:B------:R-:W2:Y:S01]  /*0540*/  LDG.E.64.CONSTANT R2, desc[UR8][R12.64] ;  /* 0x000000080c027981 */ /* 0x000ea2000c1e9b00 */
[----:B------:R-:W-:-:S05]  /*0550*/  IMAD.WIDE R20, R25, 0x8, R12 ;  /* 0x0000000819147825 */ /* 0x000fca00078e020c */
[----:B------:R-:W3:Y:S01]  /*0560*/  LDG.E.64.CONSTANT R4, desc[UR8][R20.64] ;  /* 0x0000000814047981 */ /* 0x000ee2000c1e9b00 */
[----:B------:R-:W-:-:S05]  /*0570*/  IMAD.WIDE R22, R25, 0x8, R20 ;  /* 0x0000000819167825 */ /* 0x000fca00078e0214 */
[----:B------:R-:W4:Y:S01]  /*0580*/  LDG.E.64.CONSTANT R6, desc[UR8][R22.64] ;  /* 0x0000000816067981 */ /* 0x000f22000c1e9b00 */
[----:B------:R-:W-:-:S05]  /*0590*/  IMAD.WIDE R26, R25, 0x8, R22 ;  /* 0x00000008191a7825 */ /* 0x000fca00078e0216 */
[----:B------:R-:W5:Y:S01]  /*05a0*/  LDG.E.64.CONSTANT R8, desc[UR8][R26.64] ;  /* 0x000000081a087981 */ /* 0x000f62000c1e9b00 */
        /* <DEDUP_REMOVED lines=8> */
[----:B------:R-:W-:Y:S01]  /*0630*/  UIADD3 UR4, UPT, UPT, UR4, 0x8, URZ ;  /* 0x0000000804047890 */ /* 0x000fe2000fffe0ff */
[----:B--2---:R-:W-:-:S08]  /*0640*/  DADD R2, R10, R2 ;  /* 0x000000000a027229 */ /* 0x004fd00000000002 */
[----:B---3--:R-:W-:-:S08]  /*0650*/  DADD R2, R2, R4 ;  /* 0x0000000002027229 */ /* 0x008fd00000000004 */
[----:B----4-:R-:W-:-:S08]  /*0660*/  DADD R2, R2, R6 ;  /* 0x0000000002027229 */ /* 0x010fd00000000006 */
[----:B-----5:R-:W-:-:S08]  /*0670*/  DADD R2, R2, R8 ;  /* 0x0000000002027229 */ /* 0x020fd00000000008 */
[----:B------:R-:W-:-:S08]  /*0680*/  DADD R2, R2, R18 ;  /* 0x0000000002027229 */ /* 0x000fd00000000012 */
[----:B------:R-:W-:-:S08]  /*0690*/  DADD R2, R2, R16 ;  /* 0x0000000002027229 */ /* 0x000fd00000000010 */
[----:B------:R-:W-:-:S08]  /*06a0*/  DADD R2, R2, R14 ;  /* 0x0000000002027229 */ /* 0x000fd0000000000e */
[----:B------:R-:W-:-:S11]  /*06b0*/  DADD R10, R2, R12 ;  /* 0x00000000020a7229 */ /* 0x000fd6000000000c */
.L_x_3:
        /* <DEDUP_REMOVED lines=13> */
[----:B------:R-:W-:-:S06]  /*0790*/  IMAD.WIDE R16, R25, 0x8, R12 ;  /* 0x0000000819107825 */ /* 0x000fcc00078e020c */
[----:B------:R-:W5:Y:S01]  /*07a0*/  LDG.E.64.CONSTANT R16, desc[UR8][R16.64] ;  /* 0x0000000810107981 */ /* 0x000f62000c1e9b00 */
[----:B------:R-:W-:Y:S01]  /*07b0*/  UIADD3 UR4, UPT, UPT, UR4, 0x4, URZ ;  /* 0x0000000404047890 */ /* 0x000fe2000fffe0ff */
[----:B--2---:R-:W-:-:S08]  /*07c0*/  DADD R4, R10, R4 ;  /* 0x000000000a047229 */ /* 0x004fd00000000004 */
[----:B---3--:R-:W-:-:S08]  /*07d0*/  DADD R4, R4, R8 ;  /* 0x0000000004047229 */ /* 0x008fd00000000008 */
[----:B----4-:R-:W-:-:S08]  /*07e0*/  DADD R4, R4, R14 ;  /* 0x0000000004047229 */ /* 0x010fd0000000000e */
[----:B-----5:R-:W-:-:S11]  /*07f0*/  DADD R10, R4, R16 ;  /* 0x00000000040a7229 */ /* 0x020fd60000000010 */
.L_x_4:
[----:B------:R-:W-:Y:S05]  /*0800*/  BRA.U !UP1, `(.L_x_0) ;  /* 0x0000000109287547 */ /* 0x000fea000b800000 */
[----:B------:R-:W0:Y:S01]  /*0810*/  LDC.64 R4, c[0x0][0x380] ;  /* 0x0000e000ff047b82 */ /* 0x000e220000000a00 */
[----:B------:R-:W-:Y:S01]  /*0820*/  IMAD R6, R25, UR4, R0 ;  /* 0x0000000419067c24 */ /* 0x000fe2000f8e0200 */
[----:B------:R-:W-:-:S12]  /*0830*/  UIADD3 UR5, UPT, UPT, -UR5, URZ, URZ ;  /* 0x000000ff05057290 */ /* 0x000fd8000fffe1ff */
.L_x_5:
[----:B0-----:R-:W-:-:S06]  /*0840*/  IMAD.WIDE R2, R6, 0x8, R4 ;  /* 0x0000000806027825 */ /* 0x001fcc00078e0204 */
[----:B------:R-:W2:Y:S01]  /*0850*/  LDG.E.64.CONSTANT R2, desc[UR8][R2.64] ;  /* 0x0000000802027981 */ /* 0x000ea2000c1e9b00 */
[----:B------:R-:W-:Y:S01]  /*0860*/  UIADD3 UR5, UPT, UPT, UR5, 0x1, URZ ;  /* 0x0000000105057890 */ /* 0x000fe2000fffe0ff */
[----:B------:R-:W-:-:S03]  /*0870*/  IADD3 R6, PT, PT, R6, R25, RZ ;  /* 0x0000001906067210 */ /* 0x000fc60007ffe0ff */
[----:B------:R-:W-:Y:S01]  /*0880*/  UISETP.NE.AND UP0, UPT, UR5, URZ, UPT ;  /* 0x000000ff0500728c */ /* 0x000fe2000bf05270 */
[----:B--2---:R-:W-:-:S08]  /*0890*/  DADD R10, R2, R10 ;  /* 0x00000000020a7229 */ /* 0x004fd0000000000a */
[----:B------:R-:W-:Y:S05]  /*08a0*/  BRA.U UP0, `(.L_x_5) ;  /* 0xfffffffd00e47547 */ /* 0x000fea000b83ffff */
.L_x_0:
[----:B------:R-:W0:Y:S01]  /*08b0*/  LDCU UR4, c[0x0][0x39c] ;  /* 0x00007380ff0477ac */ /* 0x000e220008000800 */
[----:B------:R-:W1:Y:S01]  /*08c0*/  LDC.64 R6, c[0x0][0x398] ;  /* 0x0000e600ff067b82 */ /* 0x000e620000000a00 */
[----:B------:R-:W-:Y:S01]  /*08d0*/  IMAD.MOV.U32 R2, RZ, RZ, 0x1 ;  /* 0x00000001ff027424 */ /* 0x000fe200078e00ff */
[----:B------:R-:W-:Y:S01]  /*08e0*/  FSETP.GEU.AND P1, PT, |R11|, 6.5827683646048100446e-37, PT ;  /* 0x036000000b00780b */ /* 0x000fe20003f2e200 */
[----:B------:R-:W-:Y:S01]  /*08f0*/  BSSY.RECONVERGENT B0, `(.L_x_6) ;  /* 0x0000011000007945 */ /* 0x000fe20003800200 */
[----:B0-----:R-:W1:Y:S03]  /*0900*/  MUFU.RCP64H R3, UR4 ;  /* 0x0000000400037d08 */ /* 0x001e660008001800 */
[----:B-1----:R-:W-:-:S08]  /*0910*/  DFMA R4, R2, -R6, 1 ;  /* 0x3ff000000204742b */ /* 0x002fd00000000806 */
[----:B------:R-:W-:-:S08]  /*0920*/  DFMA R4, R4, R4, R4 ;  /* 0x000000040404722b */ /* 0x000fd00000000004 */
[----:B------:R-:W-:-:S08]  /*0930*/  DFMA R4, R2, R4, R2 ;  /* 0x000000040204722b */ /* 0x000fd00000000002 */
[----:B------:R-:W-:-:S08]  /*0940*/  DFMA R2, R4, -R6, 1 ;  /* 0x3ff000000402742b */ /* 0x000fd00000000806 */
[----:B------:R-:W-:-:S08]  /*0950*/  DFMA R2, R4, R2, R4 ;  /* 0x000000020402722b */ /* 0x000fd00000000004 */
[----:B------:R-:W-:-:S08]  /*0960*/  DMUL R4, R2, R10 ;  /* 0x0000000a02047228 */ /* 0x000fd00000000000 */
[----:B------:R-:W-:-:S08]  /*0970*/  DFMA R6, R4, -R6, R10 ;  /* 0x800000060406722b */ /* 0x000fd0000000000a */
[----:B------:R-:W-:-:S10]  /*0980*/  DFMA R2, R2, R6, R4 ;  /* 0x000000060202722b */ /* 0x000fd40000000004 */
[----:B------:R-:W-:-:S05]  /*0990*/  FFMA R4, RZ, UR4, R3 ;  /* 0x00000004ff047c23 */ /* 0x000fca0008000003 */
[----:B------:R-:W-:-:S13]  /*09a0*/  FSETP.GT.AND P0, PT, |R4|, 1.469367938527859385e-39, PT ;  /* 0x001000000400780b */ /* 0x000fda0003f04200 */
[----:B------:R-:W-:Y:S05]  /*09b0*/  @P0 BRA P1, `(.L_x_7) ;  /* 0x0000000000100947 */ /* 0x000fea0000800000 */
[----:B------:R-:W-:Y:S01]  /*09c0*/  IMAD.MOV.U32 R6, RZ, RZ, R10 ;  /* 0x000000ffff067224 */ /* 0x000fe200078e000a */
[----:B------:R-:W-:Y:S02]  /*09d0*/  MOV R7, R11 ;  /* 0x0000000b00077202 */ /* 0x000fe40000000f00 */
[----:B------:R-:W-:-:S07]  /*09e0*/  MOV R10, 0xa00 ;  /* 0x00000a00000a7802 */ /* 0x000fce0000000f00 */
[----:B------:R-:W-:Y:S05]  /*09f0*/  CALL.REL.NOINC `($__internal_0_$__cuda_sm20_div_rn_f64_full) ;  /* 0x0000000000147944 */ /* 0x000fea0003c00000 */
.L_x_7:
[----:B------:R-:W-:Y:S05]  /*0a00*/  BSYNC.RECONVERGENT B0 ;  /* 0x0000000000007941 */ /* 0x000fea0003800200 */
.L_x_6:
[----:B------:R-:W0:Y:S02]  /*0a10*/  LDC.64 R4, c[0x0][0x388] ;  /* 0x0000e200ff047b82 */ /* 0x000e240000000a00 */
[----:B0-----:R-:W-:-:S05]  /*0a20*/  IMAD.WIDE R4, R0, 0x8, R4 ;  /* 0x0000000800047825 */ /* 0x001fca00078e0204 */
[----:B------:R-:W-:Y:S01]  /*0a30*/  STG.E.64 desc[UR8][R4.64], R2 ;  /* 0x0000000204007986 */ /* 0x000fe2000c101b08 */
[----:B------:R-:W-:Y:S05]  /*0a40*/  EXIT ;  /* 0x000000000000794d */ /* 0x000fea0003800000 */
        .weak           $__internal_0_$__cuda_sm20_div_rn_f64_full
        .type           $__internal_0_$__cuda_sm20_div_rn_f64_full,@function
        .size           $__internal_0_$__cuda_sm20_div_rn_f64_full,(.L_x_26 - $__internal_0_$__cuda_sm20_div_rn_f64_full)
$__internal_0_$__cuda_sm20_div_rn_f64_full:
[----:B------:R-:W0:Y:S01]  /*0a50*/  LDC.64 R2, c[0x0][0x398] ;  /* 0x0000e600ff027b82 */ /* 0x000e220000000a00 */
[C---:B------:R-:W-:Y:S01]  /*0a60*/  FSETP.GEU.AND P2, PT, |R7|.reuse, 1.469367938527859385e-39, PT ;  /* 0x001000000700780b */ /* 0x040fe20003f4e200 */
[----:B------:R-:W-:Y:S01]  /*0a70*/  BSSY.RECONVERGENT B1, `(.L_x_8) ;  /* 0x0000053000017945 */ /* 0x000fe20003800200 */
[----:B------:R-:W-:-:S05]  /*0a80*/  LOP3.LUT R11, R7, 0x7ff00000, RZ, 0xc0, !PT ;  /* 0x7ff00000070b7812 */ /* 0x000fca00078ec0ff */
[----:B------:R-:W-:Y:S01]  /*0a90*/  IMAD.MOV.U32 R21, RZ, RZ, R11 ;  /* 0x000000ffff157224 */ /* 0x000fe200078e000b */
[C---:B0-----:R-:W-:Y:S02]  /*0aa0*/  FSETP.GEU.AND P0, PT, |R3|.reuse, 1.469367938527859385e-39, PT ;  /* 0x001000000300780b */ /* 0x041fe40003f0e200 */
[----:B------:R-:W-:-:S04]  /*0ab0*/  LOP3.LUT R4, R3, 0x800fffff, RZ, 0xc0, !PT ;  /* 0x800fffff03047812 */ /* 0x000fc800078ec0ff */
[----:B------:R-:W-:Y:S01]  /*0ac0*/  LOP3.LUT R5, R4, 0x3ff00000, RZ, 0xfc, !PT ;  /* 0x3ff0000004057812 */ /* 0x000fe200078efcff */
[----:B------:R-:W-:-:S06]  /*0ad0*/  IMAD.MOV.U32 R4, RZ, RZ, R2 ;  /* 0x000000ffff047224 */ /* 0x000fcc00078e0002 */
[----:B------:R-:W0:Y:S02]  /*0ae0*/  @!P0 LDC.64 R8, c[0x0][0x398] ;  /* 0x0000e600ff088b82 */ /* 0x000e240000000a00 */
[----:B0-----:R-:W-:Y:S01]  /*0af0*/  @!P0 DMUL R4, R8, 8.98846567431157953865e+307 ;  /* 0x7fe0000008048828 */ /* 0x001fe20000000000 */
[----:B------:R-:W-:-:S05]  /*0b00*/  IMAD.MOV.U32 R8, RZ, RZ, 0x1 ;  /* 0x00000001ff087424 */ /* 0x000fca00078e00ff */
[----:B------:R-:W0:Y:S02]  /*0b10*/  MUFU.RCP64H R9, R5 ;  /* 0x0000000500097308 */ /* 0x000e240000001800 */
[----:B0-----:R-:W-:-:S08]  /*0b20*/  DFMA R12, R8, -R4, 1 ;  /* 0x3ff00000080c742b */ /* 0x001fd00000000804 */
[----:B------:R-:W-:Y:S01]  /*0b30*/  DFMA R14, R12, R12, R12 ;  /* 0x0000000c0c0e722b */ /* 0x000fe2000000000c */
[----:B------:R-:W-:Y:S02]  /*0b40*/  LOP3.LUT R12, R3, 0x7ff00000, RZ, 0xc0, !PT ;  /* 0x7ff00000030c7812 */ /* 0x000fe400078ec0ff */
[----:B------:R-:W-:Y:S02]  /*0b50*/  MOV R13, 0x1ca00000 ;  /* 0x1ca00000000d7802 */ /* 0x000fe40000000f00 */
[----:B------:R-:W-:-:S03]  /*0b60*/  ISETP.GE.U32.AND P1, PT, R11, R12, PT ;  /* 0x0000000c0b00720c */ /* 0x000fc60003f26070 */
[----:B------:R-:W-:Y:S01]  /*0b70*/  DFMA R16, R8, R14, R8 ;  /* 0x0000000e0810722b */ /* 0x000fe20000000008 */
[----:B------:R-:W-:Y:S01]  /*0b80*/  MOV R20, R12 ;  /* 0x0000000c00147202 */ /* 0x000fe20000000f00 */
[----:B------:R-:W-:Y:S01]  /*0b90*/  IMAD.MOV.U32 R8, RZ, RZ, R6 ;  /* 0x000000ffff087224 */ /* 0x000fe200078e0006 */
[----:B------:R-:W-:Y:S02]  /*0ba0*/  SEL R13, R13, 0x63400000, !P1 ;  /* 0x634000000d0d7807 */ /* 0x000fe40004800000 */
[----:B------:R-:W-:Y:S02]  /*0bb0*/  @!P0 LOP3.LUT R20, R5, 0x7ff00000, RZ, 0xc0, !PT ;  /* 0x7ff0000005148812 */ /* 0x000fe400078ec0ff */
[C-C-:B------:R-:W-:Y:S01]  /*0bc0*/  @!P2 LOP3.LUT R14, R13.reuse, 0x80000000, R7.reuse, 0xf8, !PT ;  /* 0x800000000d0ea812 */ /* 0x140fe200078ef807 */
[----:B------:R-:W-:Y:S01]  /*0bd0*/  DFMA R18, R16, -R4, 1 ;  /* 0x3ff000001012742b */ /* 0x000fe20000000804 */
[----:B------:R-:W-:Y:S02]  /*0be0*/  LOP3.LUT R9, R13, 0x800fffff, R7, 0xf8, !PT ;  /* 0x800fffff0d097812 */ /* 0x000fe400078ef807 */
[----:B------:R-:W-:-:S02]  /*0bf0*/  @!P2 LOP3.LUT R15, R14, 0x100000, RZ, 0xfc, !PT ;  /* 0x001000000e0fa812 */ /* 0x000fc400078efcff */
[----:B------:R-:W-:Y:S02]  /*0c00*/  @!P2 MOV R14, RZ ;  /* 0x000000ff000ea202 */ /* 0x000fe40000000f00 */
[----:B------:R-:W-:-:S04]  /*0c10*/  IADD3 R23, PT, PT, R20, -0x1, RZ ;  /* 0xffffffff14177810 */ /* 0x000fc80007ffe0ff */
[----:B------:R-:W-:Y:S02]  /*0c20*/  @!P2 DFMA R8, R8, 2, -R14 ;  /* 0x400000000808a82b */ /* 0x000fe4000000080e */
[----:B------:R-:W-:-:S08]  /*0c30*/  DFMA R14, R16, R18, R16 ;  /* 0x00000012100e722b */ /* 0x000fd00000000010 */
[----:B------:R-:W-:Y:S01]  /*0c40*/  @!P2 LOP3.LUT R21, R9, 0x7ff00000, RZ, 0xc0, !PT ;  /* 0x7ff000000915a812 */ /* 0x000fe200078ec0ff */
[----:B------:R-:W-:-:S04]  /*0c50*/  DMUL R16, R14, R8 ;  /* 0x000000080e107228 */ /* 0x000fc80000000000 */
[----:B------:R-:W-:-:S04]  /*0c60*/  VIADD R22, R21, 0xffffffff ;  /* 0xffffffff15167836 */ /* 0x000fc80000000000 */
[----:B------:R-:W-:Y:S01]  /*0c70*/  DFMA R18, R16, -R4, R8 ;  /* 0x800000041012722b */ /* 0x000fe20000000008 */
[----:B------:R-:W-:-:S04]  /*0c80*/  ISETP.GT.U32.AND P0, PT, R22, 0x7feffffe, PT ;  /* 0x7feffffe1600780c */ /* 0x000fc80003f04070 */
[----:B------:R-:W-:-:S03]  /*0c90*/  ISETP.GT.U32.OR P0, PT, R23, 0x7feffffe, P0 ;  /* 0x7feffffe1700780c */ /* 0x000fc60000704470 */
[----:B------:R-:W-:-:S10]  /*0ca0*/  DFMA R14, R14, R18, R16 ;  /* 0x000000120e0e722b */ /* 0x000fd40000000010 */
[----:B------:R-:W-:Y:S05]  /*0cb0*/  @P0 BRA `(.L_x_9) ;  /* 0x0000000000600947 */ /* 0x000fea0003800000 */
[----:B------:R-:W-:Y:S01]  /*0cc0*/  VIADDMNMX R11, R11, -R12, 0xb9600000, !PT ;  /* 0xb96000000b0b7446 */ /* 0x000fe2000780090c */
[----:B------:R-:W-:-:S03]  /*0cd0*/  IMAD.MOV.U32 R6, RZ, RZ, RZ ;  /* 0x000000ffff067224 */ /* 0x000fc600078e00ff */
[----:B------:R-:W-:-:S05]  /*0ce0*/  VIMNMX R2, PT, PT, R11, 0x46a00000, PT ;  /* 0x46a000000b027848 */ /* 0x000fca0003fe0100 */
[----:B------:R-:W-:-:S05]  /*0cf0*/  IMAD.IADD R11, R2, 0x1, -R13 ;  /* 0x00000001020b7824 */ /* 0x000fca00078e0a0d */
[----:B------:R-:W-:-:S06]  /*0d00*/  IADD3 R7, PT, PT, R11, 0x7fe00000, RZ ;  /* 0x7fe000000b077810 */ /* 0x000fcc0007ffe0ff */
[----:B------:R-:W-:-:S10]  /*0d10*/  DMUL R12, R14, R6 ;  /* 0x000000060e0c7228 */ /* 0x000fd40000000000 */
[----:B------:R-:W-:-:S13]  /*0d20*/  FSETP.GTU.AND P0, PT, |R13|, 1.469367938527859385e-39, PT ;  /* 0x001000000d00780b */ /* 0x000fda0003f0c200 */
[----:B------:R-:W-:Y:S05]  /*0d30*/  @P0 BRA `(.L_x_10) ;  /* 0x0000000000980947 */ /* 0x000fea0003800000 */
[----:B------:R-:W-:Y:S01]  /*0d40*/  DFMA R4, R14, -R4, R8 ;  /* 0x800000040e04722b */ /* 0x000fe20000000008 */
[----:B------:R-:W-:-:S09]  /*0d50*/  MOV R6, RZ ;  /* 0x000000ff00067202 */ /* 0x000fd20000000f00 */
[C---:B------:R-:W-:Y:S02]  /*0d60*/  FSETP.NEU.AND P0, PT, R5.reuse, RZ, PT ;  /* 0x000000ff0500720b */ /* 0x040fe40003f0d000 */
[----:B------:R-:W-:-:S04]  /*0d70*/  LOP3.LUT R9, R5, 0x80000000, R3, 0x48, !PT ;  /* 0x8000000005097812 */ /* 0x000fc800078e4803 */
[----:B------:R-:W-:-:S07]  /*0d80*/  LOP3.LUT R7, R9, R7, RZ, 0xfc, !PT ;  /* 0x0000000709077212 */ /* 0x000fce00078efcff */
[----:B------:R-:W-:Y:S05]  /*0d90*/  @!P0 BRA `(.L_x_10) ;  /* 0x0000000000808947 */ /* 0x000fea0003800000 */
[----:B------:R-:W-:Y:S01]  /*0da0*/  IMAD.MOV R3, RZ, RZ, -R11 ;  /* 0x000000ffff037224 */ /* 0x000fe200078e0a0b */
[----:B------:R-:W-:Y:S01]  /*0db0*/  MOV R2, RZ ;  /* 0x000000ff00027202 */ /* 0x000fe20000000f00 */
[----:B------:R-:W-:-:S05]  /*0dc0*/  DMUL.RP R6, R14, R6 ;  /* 0x000000060e067228 */ /* 0x000fca0000008000 */
[----:B------:R-:W-:-:S05]  /*0dd0*/  DFMA R2, R12, -R2, R14 ;  /* 0x800000020c02722b */ /* 0x000fca000000000e */
[----:B------:R-:W-:Y:S02]  /*0de0*/  LOP3.LUT R9, R7, R9, RZ, 0x3c, !PT ;  /* 0x0000000907097212 */ /* 0x000fe400078e3cff */
[----:B------:R-:W-:-:S04]  /*0df0*/  IADD3 R2, PT, PT, -R11, -0x43300000, RZ ;  /* 0xbcd000000b027810 */ /* 0x000fc80007ffe1ff */
[----:B------:R-:W-:-:S04]  /*0e00*/  FSETP.NEU.AND P0, PT, |R3|, R2, PT ;  /* 0x000000020300720b */ /* 0x000fc80003f0d200 */
[----:B------:R-:W-:Y:S02]  /*0e10*/  FSEL R12, R6, R12, !P0 ;  /* 0x0000000c060c7208 */ /* 0x000fe40004000000 */
[----:B------:R-:W-:Y:S01]  /*0e20*/  FSEL R13, R9, R13, !P0 ;  /* 0x0000000d090d7208 */ /* 0x000fe20004000000 */
[----:B------:R-:W-:Y:S06]  /*0e30*/  BRA `(.L_x_10) ;  /* 0x0000000000587947 */ /* 0x000fec0003800000 */
.L_x_9:
[----:B------:R-:W-:-:S14]  /*0e40*/  DSETP.NAN.AND P0, PT, R6, R6, PT ;  /* 0x000000060600722a */ /* 0x000fdc0003f08000 */
[----:B------:R-:W-:Y:S05]  /*0e50*/  @P0 BRA `(.L_x_11) ;  /* 0x0000000000480947 */ /* 0x000fea0003800000 */
[----:B------:R-:W0:Y:S02]  /*0e60*/  LDC.64 R4, c[0x0][0x398] ;  /* 0x0000e600ff047b82 */ /* 0x000e240000000a00 */
[----:B0-----:R-:W-:-:S14]  /*0e70*/  DSETP.NAN.AND P0, PT, R4, R4, PT ;  /* 0x000000040400722a */ /* 0x001fdc0003f08000 */
[----:B------:R-:W-:Y:S05]  /*0e80*/  @P0 BRA `(.L_x_12) ;  /* 0x0000000000300947 */ /* 0x000fea0003800000 */
[----:B------:R-:W-:Y:S01]  /*0e90*/  ISETP.NE.AND P0, PT, R21, R20, PT ;  /* 0x000000141500720c */ /* 0x000fe20003f05270 */
[----:B------:R-:W-:Y:S01]  /*0ea0*/  IMAD.MOV.U32 R12, RZ, RZ, 0x0 ;  /* 0x00000000ff0c7424 */ /* 0x000fe200078e00ff */
[----:B------:R-:W-:-:S11]  /*0eb0*/  MOV R13, 0xfff80000 ;  /* 0xfff80000000d7802 */ /* 0x000fd60000000f00 */
[----:B------:R-:W-:Y:S05]  /*0ec0*/  @!P0 BRA `(.L_x_10) ;  /* 0x0000000000348947 */ /* 0x000fea0003800000 */
[----:B------:R-:W-:Y:S02]  /*0ed0*/  ISETP.NE.AND P0, PT, R21, 0x7ff00000, PT ;  /* 0x7ff000001500780c */ /* 0x000fe40003f05270 */
[----:B------:R-:W-:Y:S02]  /*0ee0*/  LOP3.LUT R13, R7, 0x80000000, R3, 0x48, !PT ;  /* 0x80000000070d7812 */ /* 0x000fe400078e4803 */
[----:B------:R-:W-:-:S13]  /*0ef0*/  ISETP.EQ.OR P0, PT, R20, RZ, !P0 ;  /* 0x000000ff1400720c */ /* 0x000fda0004702670 */
[----:B------:R-:W-:Y:S01]  /*0f00*/  @P0 LOP3.LUT R2, R13, 0x7ff00000, RZ, 0xfc, !PT ;  /* 0x7ff000000d020812 */ /* 0x000fe200078efcff */
[----:B------:R-:W-:Y:S01]  /*0f10*/  @!P0 IMAD.MOV.U32 R12, RZ, RZ, RZ ;  /* 0x000000ffff0c8224 */ /* 0x000fe200078e00ff */
[----:B------:R-:W-:-:S03]  /*0f20*/  @P0 MOV R12, RZ ;  /* 0x000000ff000c0202 */ /* 0x000fc60000000f00 */
[----:B------:R-:W-:Y:S01]  /*0f30*/  @P0 IMAD.MOV.U32 R13, RZ, RZ, R2 ;  /* 0x000000ffff0d0224 */ /* 0x000fe200078e0002 */
[----:B------:R-:W-:Y:S06]  /*0f40*/  BRA `(.L_x_10) ;  /* 0x0000000000147947 */ /* 0x000fec0003800000 */
.L_x_12:
[----:B------:R-:W-:Y:S02]  /*0f50*/  LOP3.LUT R13, R3, 0x80000, RZ, 0xfc, !PT ;  /* 0x00080000030d7812 */ /* 0x000fe400078efcff */
[----:B------:R-:W-:Y:S01]  /*0f60*/  MOV R12, R2 ;  /* 0x00000002000c7202 */ /* 0x000fe20000000f00 */
[----:B------:R-:W-:Y:S06]  /*0f70*/  BRA `(.L_x_10) ;  /* 0x0000000000087947 */ /* 0x000fec0003800000 */
.L_x_11:
[----:B------:R-:W-:Y:S01]  /*0f80*/  LOP3.LUT R13, R7, 0x80000, RZ, 0xfc, !PT ;  /* 0x00080000070d7812 */ /* 0x000fe200078efcff */
[----:B------:R-:W-:-:S07]  /*0f90*/  IMAD.MOV.U32 R12, RZ, RZ, R6 ;  /* 0x000000ffff0c7224 */ /* 0x000fce00078e0006 */
.L_x_10:
[----:B------:R-:W-:Y:S05]  /*0fa0*/  BSYNC.RECONVERGENT B1 ;  /* 0x0000000000017941 */ /* 0x000fea0003800200 */
.L_x_8:
[----:B------:R-:W-:Y:S01]  /*0fb0*/  HFMA2 R11, -RZ, RZ, 0, 0 ;  /* 0x00000000ff0b7431 */ /* 0x000fe200000001ff */
[----:B------:R-:W-:Y:S01]  /*0fc0*/  MOV R2, R12 ;  /* 0x0000000c00027202 */ /* 0x000fe20000000f00 */
[----:B------:R-:W-:Y:S02]  /*0fd0*/  IMAD.MOV.U32 R3, RZ, RZ, R13 ;  /* 0x000000ffff037224 */ /* 0x000fe400078e000d */
[----:B------:R-:W-:Y:S05]  /*0fe0*/  RET.REL.NODEC R10 `(_Z20parallel_sum_dividedPKdPdiid) ;  /* 0xfffffff00a047950 */ /* 0x000fea0003c3ffff */
.L_x_13:
[----:B------:R-:W-:-:S00]  /*0ff0*/  BRA `(.L_x_13) ;  /* 0xfffffffc00fc7947 */ /* 0x000fc0000383ffff */
[----:B------:R-:W-:-:S00]  /*1000*/  NOP ;  /* 0x0000000000007918 */ /* 0x000fc00000000000 */
[----:B------:R-:W-:-:S00]  /*1010*/  NOP ;  /* 0x0000000000007918 */ /* 0x000fc00000000000 */
[----:B------:R-:W-:-:S00]  /*1020*/  NOP ;  /* 0x0000000000007918 */ /* 0x000fc00000000000 */
[----:B------:R-:W-:-:S00]  /*1030*/  NOP ;  /* 0x0000000000007918 */ /* 0x000fc00000000000 */
[----:B------:R-:W-:-:S00]  /*1040*/  NOP ;  /* 0x0000000000007918 */ /* 0x000fc00000000000 */
[----:B------:R-:W-:-:S00]  /*1050*/  NOP ;  /* 0x0000000000007918 */ /* 0x000fc00000000000 */
[----:B------:R-:W-:-:S00]  /*1060*/  NOP ;  /* 0x0000000000007918 */ /* 0x000fc00000000000 */
[----:B------:R-:W-:-:S00]  /*1070*/  NOP ;  /* 0x0000000000007918 */ /* 0x000fc00000000000 */
.L_x_26:


//--------------------- .text._Z12mean_zUpdatePKdPdi --------------------------
	.section	.text._Z12mean_zUpdatePKdPdi,"ax",@progbits
	.align	128
        .global         _Z12mean_zUpdatePKdPdi
        .type           _Z12mean_zUpdatePKdPdi,@function
        .size           _Z12mean_zUpdatePKdPdi,(.L_x_29 - _Z12mean_zUpdatePKdPdi)
        .other          _Z12mean_zUpdatePKdPdi,@"STO_CUDA_ENTRY STV_DEFAULT"
_Z12mean_zUpdatePKdPdi:
.text._Z12mean_zUpdatePKdPdi:
[----:B------:R-:W-:Y:S01]  /*0000*/  LDC R1, c[0x0][0x37c] ;  /* 0x0000df00ff017b82 */ /* 0x000fe20000000800 */
[----:B------:R-:W0:Y:S01]  /*0010*/  S2R R7, SR_CTAID.X ;  /* 0x0000000000077919 */ /* 0x000e220000002500 */
[----:B------:R-:W0:Y:S01]  /*0020*/  LDCU UR4, c[0x0][0x360] ;  /* 0x00006c00ff0477ac */ /* 0x000e220008000800 */
[----:B------:R-:W0:Y:S01]  /*0030*/  S2R R0, SR_TID.X ;  /* 0x0000000000007919 */ /* 0x000e220000002100 */
[----:B------:R-:W1:Y:S01]  /*0040*/  LDCU UR5, c[0x0][0x390] ;  /* 0x00007200ff0577ac */ /* 0x000e620008000800 */
[----:B0-----:R-:W-:-:S05]  /*0050*/  IMAD R7, R7, UR4, R0 ;  /* 0x0000000407077c24 */ /* 0x001fca000f8e0200 */
[----:B-1----:R-:W-:-:S13]  /*0060*/  ISETP.GE.AND P0, PT, R7, UR5, PT ;  /* 0x0000000507007c0c */ /* 0x002fda000bf06270 */
[----:B------:R-:W-:Y:S05]  /*0070*/  @P0 EXIT ;  /* 0x000000000000094d */ /* 0x000fea0003800000 */
[----:B------:R-:W0:Y:S01]  /*0080*/  LDC.64 R2, c[0x0][0x380] ;  /* 0x0000e000ff027b82 */ /* 0x000e220000000a00 */
[----:B------:R-:W1:Y:S07]  /*0090*/  LDCU.64 UR4, c[0x0][0x358] ;  /* 0x00006b00ff0477ac */ /* 0x000e6e0008000a00 */
[----:B------:R-:W2:Y:S01]  /*00a0*/  LDC.64 R4, c[0x0][0x388] ;  /* 0x0000e200ff047b82 */ /* 0x000ea20000000a00 */
[----:B0-----:R-:W-:-:S06]  /*00b0*/  IMAD.WIDE R2, R7, 0x8, R2 ;  /* 0x0000000807027825 */ /* 0x001fcc00078e0202 */
[----:B-1----:R-:W3:Y:S01]  /*00c0*/  LDG.E.64.CONSTANT R2, desc[UR4][R2.64] ;  /* 0x0000000402027981 */ /* 0x002ee2000c1e9b00 */
[----:B--2---:R-:W-:-:S05]  /*00d0*/  IMAD.WIDE R4, R7, 0x8, R4 ;  /* 0x0000000807047825 */ /* 0x004fca00078e0204 */
[----:B------:R-:W3:Y:S02]  /*00e0*/  LDG.E.64 R6, desc[UR4][R4.64] ;  /* 0x0000000404067981 */ /* 0x000ee4000c1e1b00 */
[----:B---3--:R-:W-:-:S07]  /*00f0*/  DADD R6, R2, R6 ;  /* 0x0000000002067229 */ /* 0x008fce0000000006 */
[----:B------:R-:W-:Y:S01]  /*0100*/  STG.E.64 desc[UR4][R4.64], R6 ;  /* 0x0000000604007986 */ /* 0x000fe2000c101b04 */
[----:B------:R-:W-:Y:S05]  /*0110*/  EXIT ;  /* 0x000000000000794d */ /* 0x000fea0003800000 */
.L_x_14:
        /* <DEDUP_REMOVED lines=14> */
.L_x_29:


//--------------------- .text._Z7zUpdatePdS_Pji   --------------------------
	.section	.text._Z7zUpdatePdS_Pji,"ax",@progbits
	.align	128
        .global         _Z7zUpdatePdS_Pji
        .type           _Z7zUpdatePdS_Pji,@function
        .size           _Z7zUpdatePdS_Pji,(.L_x_30 - _Z7zUpdatePdS_Pji)
        .other          _Z7zUpdatePdS_Pji,@"STO_CUDA_ENTRY STV_DEFAULT"
_Z7zUpdatePdS_Pji:
.text._Z7zUpdatePdS_Pji:
[----:B------:R-:W-:Y:S01]  /*0000*/  LDC R1, c[0x0][0x37c] ;  /* 0x0000df00ff017b82 */ /* 0x000fe20000000800 */
[----:B------:R-:W0:Y:S01]  /*0010*/  S2R R0, SR_CTAID.X ;  /* 0x0000000000007919 */ /* 0x000e220000002500 */
[----:B------:R-:W0:Y:S06]  /*0020*/  LDCU UR4, c[0x0][0x360] ;  /* 0x00006c00ff0477ac */ /* 0x000e2c0008000800 */
[----:B------:R-:W1:Y:S01]  /*0030*/  LDC R2, c[0x0][0x398] ;  /* 0x0000e600ff027b82 */ /* 0x000e620000000800 */
[----:B------:R-:W0:Y:S01]  /*0040*/  S2R R3, SR_TID.X ;  /* 0x0000000000037919 */ /* 0x000e220000002100 */
[----:B------:R-:W2:Y:S06]  /*0050*/  LDCU.64 UR6, c[0x0][0x358] ;  /* 0x00006b00ff0677ac */ /* 0x000eac0008000a00 */
[----:B------:R-:W3:Y:S01]  /*0060*/  LDC.64 R6, c[0x0][0x390] ;  /* 0x0000e400ff067b82 */ /* 0x000ee20000000a00 */
[----:B0-----:R-:W-:-:S05]  /*0070*/  IMAD R0, R0, UR4, R3 ;  /* 0x0000000400007c24 */ /* 0x001fca000f8e0203 */
[----:B------:R-:W-:-:S04]  /*0080*/  SHF.R.S32.HI R3, RZ, 0x1f, R0 ;  /* 0x0000001fff037819 */ /* 0x000fc80000011400 */
[----:B------:R-:W-:-:S04]  /*0090*/  LEA.HI R3, R3, R0, RZ, 0x5 ;  /* 0x0000000003037211 */ /* 0x000fc800078f28ff */
[----:B------:R-:W-:-:S04]  /*00a0*/  SHF.R.S32.HI R5, RZ, 0x5, R3 ;  /* 0x00000005ff057819 */ /* 0x000fc80000011403 */
[----:B-1----:R-:W-:-:S05]  /*00b0*/  LEA R9, R2, R5, 0x9 ;  /* 0x0000000502097211 */ /* 0x002fca00078e48ff */
[----:B---3--:R-:W-:-:S06]  /*00c0*/  IMAD.WIDE R6, R9, 0x4, R6 ;  /* 0x0000000409067825 */ /* 0x008fcc00078e0206 */
[----:B--2---:R-:W2:Y:S01]  /*00d0*/  LDG.E.CONSTANT R6, desc[UR6][R6.64] ;  /* 0x0000000606067981 */ /* 0x004ea2000c1e9900 */
[----:B------:R-:W-:Y:S01]  /*00e0*/  LOP3.LUT R3, R3, 0xffffffe0, RZ, 0xc0, !PT ;  /* 0xffffffe003037812 */ /* 0x000fe200078ec0ff */
[----:B------:R-:W-:-:S04]  /*00f0*/  UMOV UR4, URZ ;  /* 0x000000ff00047c82 */ /* 0x000fc80008000000 */
[----:B------:R-:W-:Y:S01]  /*0100*/  IMAD.IADD R0, R0, 0x1, -R3 ;  /* 0x0000000100007824 */ /* 0x000fe200078e0a03 */
[----:B--2---:R-:W-:-:S04]  /*0110*/  SHF.L.U32 R2, R6, 0xa, RZ ;  /* 0x0000000a06027819 */ /* 0x004fc800000006ff */
[----:B------:R-:W-:Y:S02]  /*0120*/  LOP3.LUT R3, R2, 0x7ffc00, RZ, 0xc0, !PT ;  /* 0x007ffc0002037812 */ /* 0x000fe400078ec0ff */
[----:B------:R-:W-:-:S03]  /*0130*/  LEA R2, R5, R0, 0xa ;  /* 0x0000000005027211 */ /* 0x000fc600078e50ff */
[----:B------:R-:W-:Y:S01]  /*0140*/  IMAD.IADD R3, R0, 0x1, R3 ;  /* 0x0000000100037824 */ /* 0x000fe200078e0203 */
[----:B------:R-:W-:-:S03]  /*0150*/  IADD3 R4, PT, PT, R2, -0x200, RZ ;  /* 0xfffffe0002047810 */ /* 0x000fc60007ffe0ff */
[----:B------:R-:W-:-:S07]  /*0160*/  VIADD R5, R3, 0xfffffe00 ;  /* 0xfffffe0003057836 */ /* 0x000fce0000000000 */
.L_x_15:
[----:B------:R-:W0:Y:S08]  /*0170*/  LDC.64 R8, c[0x0][0x388] ;  /* 0x0000e200ff087b82 */ /* 0x000e300000000a00 */
[----:B------:R-:W1:Y:S01]  /*0180*/  LDC.64 R6, c[0x0][0x380] ;  /* 0x0000e000ff067b82 */ /* 0x000e620000000a00 */
[----:B0-----:R-:W-:-:S05]  /*0190*/  IMAD.WIDE R24, R2, 0x8, R8 ;  /* 0x0000000802187825 */ /* 0x001fca00078e0208 */
[----:B------:R-:W2:Y:S04]  /*01a0*/  LDG.E.64.CONSTANT R22, desc[UR6][R24.64] ;  /* 0x0000000618167981 */ /* 0x000ea8000c1e9b00 */
[----:B------:R-:W3:Y:S01]  /*01b0*/  LDG.E.64.CONSTANT R12, desc[UR6][R24.64+0x100] ;  /* 0x00010006180c7981 */ /* 0x000ee2000c1e9b00 */
[----:B-1----:R-:W-:-:S03]  /*01c0*/  IMAD.WIDE R10, R3, 0x8, R6 ;  /* 0x00000008030a7825 */ /* 0x002fc600078e0206 */
[----:B------:R-:W4:Y:S04]  /*01d0*/  LDG.E.64.CONSTANT R20, desc[UR6][R24.64+0x200] ;  /* 0x0002000618147981 */ /* 0x000f28000c1e9b00 */
[----:B------:R-:W5:Y:S04]  /*01e0*/  LDG.E.64.CONSTANT R18, desc[UR6][R24.64+0x300] ;  /* 0x0003000618127981 */ /* 0x000f68000c1e9b00 */
[----:B------:R-:W5:Y:S04]  /*01f0*/  LDG.E.64.CONSTANT R26, desc[UR6][R24.64+0x400] ;  /* 0x00040006181a7981 */ /* 0x000f68000c1e9b00 */
[----:B------:R-:W5:Y:S04]  /*0200*/  LDG.E.64.CONSTANT R14, desc[UR6][R24.64+0x500] ;  /* 0x00050006180e7981 */ /* 0x000f68000c1e9b00 */
[----:B------:R-:W5:Y:S04]  /*0210*/  LDG.E.64.CONSTANT R16, desc[UR6][R24.64+0x600] ;  /* 0x0006000618107981 */ /* 0x000f68000c1e9b00 */
[----:B------:R-:W5:Y:S04]  /*0220*/  LDG.E.64.CONSTANT R28, desc[UR6][R24.64+0x800] ;  /* 0x00080006181c7981 */ /* 0x000f68000c1e9b00 */
[----:B--2---:R-:W-:Y:S04]  /*0230*/  REDG.E.ADD.F64.RN.STRONG.GPU desc[UR6][R10.64], R22 ;  /* 0x000000160a0079a6 */ /* 0x004fe8000c12ff06 */
[----:B---3--:R0:W-:Y:S04]  /*0240*/  REDG.E.ADD.F64.RN.STRONG.GPU desc[UR6][R10.64+0x100], R12 ;  /* 0x0001000c0a0079a6 */ /* 0x0081e8000c12ff06 */
[----:B----4-:R1:W-:Y:S04]  /*0250*/  REDG.E.ADD.F64.RN.STRONG.GPU desc[UR6][R10.64+0x200], R20 ;  /* 0x000200140a0079a6 */ /* 0x0103e8000c12ff06 */
[----:B-----5:R2:W-:Y:S04]  /*0260*/  REDG.E.ADD.F64.RN.STRONG.GPU desc[UR6][R10.64+0x300], R18 ;  /* 0x000300120a0079a6 */ /* 0x0205e8000c12ff06 */
[----:B------:R-:W-:Y:S04]  /*0270*/  REDG.E.ADD.F64.RN.STRONG.GPU desc[UR6][R10.64+0x400], R26 ;  /* 0x0004001a0a0079a6 */ /* 0x000fe8000c12ff06 */
[----:B0-----:R-:W3:Y:S04]  /*0280*/  LDG.E.64.CONSTANT R12, desc[UR6][R24.64+0x700] ;  /* 0x00070006180c7981 */ /* 0x001ee8000c1e9b00 */
[----:B------:R-:W4:Y:S04]  /*0290*/  LDG.E.64.CONSTANT R22, desc[UR6][R24.64+0x900] ;  /* 0x0009000618167981 */ /* 0x000f28000c1e9b00 */
[----:B------:R0:W-:Y:S04]  /*02a0*/  REDG.E.ADD.F64.RN.STRONG.GPU desc[UR6][R10.64+0x500], R14 ;  /* 0x0005000e0a0079a6 */ /* 0x0001e8000c12ff06 */
[----:B-1----:R-:W5:Y:S04]  /*02b0*/  LDG.E.64.CONSTANT R20, desc[UR6][R24.64+0xa00] ;  /* 0x000a000618147981 */ /* 0x002f68000c1e9b00 */
[----:B------:R1:W-:Y:S04]  /*02c0*/  REDG.E.ADD.F64.RN.STRONG.GPU desc[UR6][R10.64+0x600], R16 ;  /* 0x000600100a0079a6 */ /* 0x0003e8000c12ff06 */
[----:B--2---:R-:W2:Y:S04]  /*02d0*/  LDG.E.64.CONSTANT R18, desc[UR6][R24.64+0xb00] ;  /* 0x000b000618127981 */ /* 0x004ea8000c1e9b00 */
[----:B0-----:R-:W2:Y:S04]  /*02e0*/  LDG.E.64.CONSTANT R14, desc[UR6][R24.64+0xd00] ;  /* 0x000d0006180e7981 */ /* 0x001ea8000c1e9b00 */
[----:B------:R-:W2:Y:S04]  /*02f0*/  LDG.E.64.CONSTANT R26, desc[UR6][R24.64+0xf00] ;  /* 0x000f0006181a7981 */ /* 0x000ea8000c1e9b00 */
[----:B-1----:R-:W2:Y:S04]  /*0300*/  LDG.E.64.CONSTANT R16, desc[UR6][R24.64+0xc00] ;  /* 0x000c000618107981 */ /* 0x002ea8000c1e9b00 */
[----:B---3--:R0:W-:Y:S04]  /*0310*/  REDG.E.ADD.F64.RN.STRONG.GPU desc[UR6][R10.64+0x700], R12 ;  /* 0x0007000c0a0079a6 */ /* 0x0081e8000c12ff06 */
[----:B------:R1:W-:Y:S04]  /*0320*/  REDG.E.ADD.F64.RN.STRONG.GPU desc[UR6][R10.64+0x800], R28 ;  /* 0x0008001c0a0079a6 */ /* 0x0003e8000c12ff06 */
[----:B----4-:R1:W-:Y:S04]  /*0330*/  REDG.E.ADD.F64.RN.STRONG.GPU desc[UR6][R10.64+0x900], R22 ;  /* 0x000900160a0079a6 */ /* 0x0103e8000c12ff06 */
[----:B-----5:R1:W-:Y:S04]  /*0340*/  REDG.E.ADD.F64.RN.STRONG.GPU desc[UR6][R10.64+0xa00], R20 ;  /* 0x000a00140a0079a6 */ /* 0x0203e8000c12ff06 */
[----:B0-----:R-:W3:Y:S04]  /*0350*/  LDG.E.64.CONSTANT R12, desc[UR6][R24.64+0xe00] ;  /* 0x000e0006180c7981 */ /* 0x001ee8000c1e9b00 */
[----:B--2---:R1:W-:Y:S04]  /*0360*/  REDG.E.ADD.F64.RN.STRONG.GPU desc[UR6][R10.64+0xb00], R18 ;  /* 0x000b00120a0079a6 */ /* 0x0043e8000c12ff06 */
[----:B------:R1:W-:Y:S04]  /*0370*/  REDG.E.ADD.F64.RN.STRONG.GPU desc[UR6][R10.64+0xc00], R16 ;  /* 0x000c00100a0079a6 */ /* 0x0003e8000c12ff06 */
[----:B------:R1:W-:Y:S04]  /*0380*/  REDG.E.ADD.F64.RN.STRONG.GPU desc[UR6][R10.64+0xd00], R14 ;  /* 0x000d000e0a0079a6 */ /* 0x0003e8000c12ff06 */
[----:B---3--:R1:W-:Y:S04]  /*0390*/  REDG.E.ADD.F64.RN.STRONG.GPU desc[UR6][R10.64+0xe00], R12 ;  /* 0x000e000c0a0079a6 */ /* 0x0083e8000c12ff06 */
[----:B------:R1:W-:Y:S01]  /*03a0*/  REDG.E.ADD.F64.RN.STRONG.GPU desc[UR6][R10.64+0xf00], R26 ;  /* 0x000f001a0a0079a6 */ /* 0x0003e2000c12ff06 */
[----:B------:R-:W-:-:S04]  /*03b0*/  UIADD3 UR4, UPT, UPT, UR4, 0x10, URZ ;  /* 0x0000001004047890 */ /* 0x000fc8000fffe0ff */
[----:B------:R-:W-:Y:S01]  /*03c0*/  UISETP.NE.AND UP0, UPT, UR4, 0x20, UPT ;  /* 0x000000200400788c */ /* 0x000fe2000bf05270 */
[----:B------:R-:W-:Y:S01]  /*03d0*/  IADD3 R5, PT, PT, R5, 0x200, RZ ;  /* 0x0000020005057810 */ /* 0x000fe20007ffe0ff */
[----:B------:R-:W-:Y:S01]  /*03e0*/  VIADD R4, R4, 0x200 ;  /* 0x0000020004047836 */ /* 0x000fe20000000000 */
[----:B------:R-:W-:Y:S01]  /*03f0*/  IADD3 R3, PT, PT, R3, 0x200, RZ ;  /* 0x0000020003037810 */ /* 0x000fe20007ffe0ff */
[----:B------:R-:W-:-:S05]  /*0400*/  VIADD R2, R2, 0x200 ;  /* 0x0000020002027836 */ /* 0x000fca0000000000 */
[----:B-1----:R-:W-:Y:S05]  /*0410*/  BRA.U UP0, `(.L_x_15) ;  /* 0xfffffffd00547547 */ /* 0x002fea000b83ffff */
[----:B------:R-:W-:-:S13]  /*0420*/  LOP3.LUT P0, RZ, R0, 0x1e0, RZ, 0xc0, !PT ;  /* 0x000001e000ff7812 */ /* 0x000fda000780c0ff */
[----:B------:R-:W-:Y:S05]  /*0430*/  @!P0 EXIT ;  /* 0x000000000000894d */ /* 0x000fea0003800000 */
[----:B------:R-:W-:-:S06]  /*0440*/  IMAD.WIDE R8, R4, 0x8, R8 ;  /* 0x0000000804087825 */ /* 0x000fcc00078e0208 */
[----:B------:R-:W2:Y:S01]  /*0450*/  LDG.E.64.CONSTANT R8, desc[UR6][R8.64+0x1000] ;  /* 0x0010000608087981 */ /* 0x000ea2000c1e9b00 */
[----:B------:R-:W-:-:S05]  /*0460*/  IMAD.WIDE R6, R5, 0x8, R6 ;  /* 0x0000000805067825 */ /* 0x000fca00078e0206 */
[----:B--2---:R-:W-:Y:S01]  /*0470*/  REDG.E.ADD.F64.RN.STRONG.GPU desc[UR6][R6.64+0x1000], R8 ;  /* 0x00100008060079a6 */ /* 0x004fe2000c12ff06 */
[----:B------:R-:W-:Y:S05]  /*0480*/  EXIT ;  /* 0x000000000000794d */ /* 0x000fea0003800000 */
.L_x_16:
        /* <DEDUP_REMOVED lines=15> */
.L_x_30:


//--------------------- .text._Z10zCalculatePKdS0_S0_S0_PdPKji --------------------------
	.section	.text._Z10zCalculatePKdS0_S0_S0_PdPKji,"ax",@progbits
	.align	128
        .global         _Z10zCalculatePKdS0_S0_S0_PdPKji
        .type           _Z10zCalculatePKdS0_S0_S0_PdPKji,@function
        .size           _Z10zCalculatePKdS0_S0_S0_PdPKji,(.L_x_27 - _Z10zCalculatePKdS0_S0_S0_PdPKji)
        .other          _Z10zCalculatePKdS0_S0_S0_PdPKji,@"STO_CUDA_ENTRY STV_DEFAULT"
_Z10zCalculatePKdS0_S0_S0_PdPKji:
.text._Z10zCalculatePKdS0_S0_S0_PdPKji:
        /* <DEDUP_REMOVED lines=10> */
[----:B------:R-:W-:-:S05]  /*00a0*/  SHF.R.S32.HI R0, RZ, 0x5, R0 ;  /* 0x00000005ff007819 */ /* 0x000fca0000011400 */
[----:B-1----:R-:W-:Y:S02]  /*00b0*/  IMAD R3, R7, 0x200, R0 ;  /* 0x0000020007037824 */ /* 0x002fe400078e0200 */
[----:B------:R-:W0:Y:S02]  /*00c0*/  LDC.64 R6, c[0x0][0x380] ;  /* 0x0000e000ff067b82 */ /* 0x000e240000000a00 */
[----:B---3--:R-:W-:-:S06]  /*00d0*/  IMAD.WIDE R4, R3, 0x4, R4 ;  /* 0x0000000403047825 */ /* 0x008fcc00078e0204 */
[----:B--2---:R-:W2:Y:S01]  /*00e0*/  LDG.E.CONSTANT R4, desc[UR6][R4.64] ;  /* 0x0000000604047981 */ /* 0x004ea2000c1e9900 */
[----:B------:R-:W1:Y:S01]  /*00f0*/  LDC.64 R2, c[0x0][0x398] ;  /* 0x0000e600ff027b82 */ /* 0x000e620000000a00 */
[----:B------:R-:W-:Y:S01]  /*0100*/  LOP3.LUT R16, R8, 0x1f, RZ, 0xc0, !PT ;  /* 0x0000001f08107812 */ /* 0x000fe200078ec0ff */
[----:B------:R-:W-:-:S04]  /*0110*/  UMOV UR4, URZ ;  /* 0x000000ff00047c82 */ /* 0x000fc80008000000 */
[----:B-1----:R-:W-:-:S03]  /*0120*/  IMAD.WIDE.U32 R2, R16, 0x8, R2 ;  /* 0x0000000810027825 */ /* 0x002fc600078e0002 */
[----:B------:R-:W-:-:S05]  /*0130*/  IADD3 R12, P0, PT, R2, 0x800, RZ ;  /* 0x00000800020c7810 */ /* 0x000fca0007f1e0ff */
[----:B------:R-:W-:Y:S02]  /*0140*/  IMAD.X R13, RZ, RZ, R3, P0 ;  /* 0x000000ffff0d7224 */ /* 0x000fe400000e0603 */
[C---:B--2---:R-:W-:Y:S01]  /*0150*/  IMAD.SHL.U32 R17, R4.reuse, 0x400, RZ ;  /* 0x0000040004117824 */ /* 0x044fe200078e00ff */
[----:B------:R-:W-:-:S04]  /*0160*/  LOP3.LUT R22, R4, 0x1fff, RZ, 0xc0, !PT ;  /* 0x00001fff04167812 */ /* 0x000fc800078ec0ff */
[----:B------:R-:W-:Y:S02]  /*0170*/  LOP3.LUT R17, R17, 0x7ffc1f, R8, 0xc8, !PT ;  /* 0x007ffc1f11117812 */ /* 0x000fe400078ec808 */
[----:B------:R-:W-:-:S03]  /*0180*/  CS2R R8, SRZ ;  /* 0x0000000000087805 */ /* 0x000fc6000001ff00 */
[----:B0-----:R-:W-:-:S03]  /*0190*/  IMAD.WIDE.U32 R6, R17, 0x8, R6 ;  /* 0x0000000811067825 */ /* 0x001fc600078e0006 */
[----:B------:R-:W-:-:S05]  /*01a0*/  IADD3 R10, P1, PT, R6, 0x800, RZ ;  /* 0x00000800060a7810 */ /* 0x000fca0007f3e0ff */
[----:B------:R-:W-:-:S08]  /*01b0*/  IMAD.X R11, RZ, RZ, R7, P1 ;  /* 0x000000ffff0b7224 */ /* 0x000fd000008e0607 */
.L_x_17:
[----:B------:R-:W-:Y:S01]  /*01c0*/  IMAD.MOV.U32 R4, RZ, RZ, R12 ;  /* 0x000000ffff047224 */ /* 0x000fe200078e000c */
[----:B------:R-:W-:Y:S01]  /*01d0*/  MOV R6, R10 ;  /* 0x0000000a00067202 */ /* 0x000fe20000000f00 */
[----:B------:R-:W-:Y:S02]  /*01e0*/  IMAD.MOV.U32 R5, RZ, RZ, R13 ;  /* 0x000000ffff057224 */ /* 0x000fe400078e000d */
[----:B------:R-:W-:-:S03]  /*01f0*/  IMAD.MOV.U32 R7, RZ, RZ, R11 ;  /* 0x000000ffff077224 */ /* 0x000fc600078e000b */
[----:B------:R-:W2:Y:S04]  /*0200*/  LDG.E.64.CONSTANT R18, desc[UR6][R4.64+-0x800] ;  /* 0xfff8000604127981 */ /* 0x000ea8000c1e9b00 */
[----:B------:R-:W2:Y:S04]  /*0210*/  LDG.E.64.CONSTANT R20, desc[UR6][R6.64+-0x800] ;  /* 0xfff8000606147981 */ /* 0x000ea8000c1e9b00 */
[----:B------:R-:W3:Y:S04]  /*0220*/  LDG.E.64.CONSTANT R10, desc[UR6][R4.64+-0x700] ;  /* 0xfff90006040a7981 */ /* 0x000ee8000c1e9b00 */
[----:B------:R-:W3:Y:S04]  /*0230*/  LDG.E.64.CONSTANT R24, desc[UR6][R6.64+-0x700] ;  /* 0xfff9000606187981 */ /* 0x000ee8000c1e9b00 */
[----:B------:R-:W4:Y:S04]  /*0240*/  LDG.E.64.CONSTANT R12, desc[UR6][R4.64+-0x600] ;  /* 0xfffa0006040c7981 */ /* 0x000f28000c1e9b00 */
[----:B------:R-:W4:Y:S01]  /*0250*/  LDG.E.64.CONSTANT R14, desc[UR6][R6.64+-0x600] ;  /* 0xfffa0006060e7981 */ /* 0x000f22000c1e9b00 */
[----:B--2---:R-:W-:-:S03]  /*0260*/  DFMA R8, R18, R20, R8 ;  /* 0x000000141208722b */ /* 0x004fc60000000008 */
[----:B------:R-:W2:Y:S04]  /*0270*/  LDG.E.64.CONSTANT R18, desc[UR6][R4.64+-0x500] ;  /* 0xfffb000604127981 */ /* 0x000ea8000c1e9b00 */
[----:B------:R-:W2:Y:S01]  /*0280*/  LDG.E.64.CONSTANT R20, desc[UR6][R6.64+-0x500] ;  /* 0xfffb000606147981 */ /* 0x000ea2000c1e9b00 */
[----:B---3--:R-:W-:-:S03]  /*0290*/  DFMA R24, R10, R24, R8 ;  /* 0x000000180a18722b */ /* 0x008fc60000000008 */
[----:B------:R-:W3:Y:S04]  /*02a0*/  LDG.E.64.CONSTANT R8, desc[UR6][R4.64+-0x400] ;  /* 0xfffc000604087981 */ /* 0x000ee8000c1e9b00 */
[----:B------:R-:W3:Y:S01]  /*02b0*/  LDG.E.64.CONSTANT R10, desc[UR6][R6.64+-0x400] ;  /* 0xfffc0006060a7981 */ /* 0x000ee2000c1e9b00 */
[----:B----4-:R-:W-:-:S03]  /*02c0*/  DFMA R24, R12, R14, R24 ;  /* 0x0000000e0c18722b */ /* 0x010fc60000000018 */
        /* <DEDUP_REMOVED lines=32> */
[----:B------:R-:W-:Y:S01]  /*04d0*/  UIADD3 UR4, UPT, UPT, UR4, 0x10, URZ ;  /* 0x0000001004047890 */ /* 0x000fe2000fffe0ff */
[----:B---3--:R-:W-:Y:S01]  /*04e0*/  DFMA R8, R8, R10, R24 ;  /* 0x0000000a0808722b */ /* 0x008fe20000000018 */
[----:B------:R-:W-:Y:S02]  /*04f0*/  IADD3 R10, P1, PT, R6, 0x1000, RZ ;  /* 0x00001000060a7810 */ /* 0x000fe40007f3e0ff */
[----:B------:R-:W-:-:S03]  /*0500*/  UISETP.NE.AND UP0, UPT, UR4, 0x20, UPT ;  /* 0x000000200400788c */ /* 0x000fc6000bf05270 */
[----:B------:R-:W-:Y:S02]  /*0510*/  IMAD.X R11, RZ, RZ, R7, P1 ;  /* 0x000000ffff0b7224 */ /* 0x000fe400008e0607 */
[----:B----4-:R-:W-:Y:S01]  /*0520*/  DFMA R8, R12, R14, R8 ;  /* 0x0000000e0c08722b */ /* 0x010fe20000000008 */
[----:B------:R-:W-:-:S05]  /*0530*/  IADD3 R12, P0, PT, R4, 0x1000, RZ ;  /* 0x00001000040c7810 */ /* 0x000fca0007f1e0ff */
[----:B------:R-:W-:Y:S02]  /*0540*/  IMAD.X R13, RZ, RZ, R5, P0 ;  /* 0x000000ffff0d7224 */ /* 0x000fe400000e0605 */
[----:B--2---:R-:W-:Y:S01]  /*0550*/  DFMA R8, R20, R18, R8 ;  /* 0x000000121408722b */ /* 0x004fe20000000008 */
[----:B------:R-:W-:Y:S10]  /*0560*/  BRA.U UP0, `(.L_x_17) ;  /* 0xfffffffd00147547 */ /* 0x000ff4000b83ffff */
[----:B------:R-:W0:Y:S02]  /*0570*/  LDC.64 R4, c[0x0][0x388] ;  /* 0x0000e200ff047b82 */ /* 0x000e240000000a00 */
[----:B0-----:R-:W-:-:S06]  /*0580*/  IMAD.WIDE.U32 R4, R22, 0x8, R4 ;  /* 0x0000000816047825 */ /* 0x001fcc00078e0004 */
[----:B------:R-:W2:Y:S01]  /*0590*/  LDG.E.64.CONSTANT R4, desc[UR6][R4.64] ;  /* 0x0000000604047981 */ /* 0x000ea2000c1e9b00 */
[----:B------:R-:W-:Y:S01]  /*05a0*/  UMOV UR4, 0xfefa39ef ;  /* 0xfefa39ef00047882 */ /* 0x000fe20000000000 */
[----:B------:R-:W-:Y:S01]  /*05b0*/  UMOV UR5, 0x3fe62e42 ;  /* 0x3fe62e4200057882 */ /* 0x000fe20000000000 */
[----:B------:R-:W-:Y:S01]  /*05c0*/  BSSY.RECONVERGENT B0, `(.L_x_18) ;  /* 0x000005a000007945 */ /* 0x000fe20003800200 */
[----:B------:R-:W-:Y:S04]  /*05d0*/  SHFL.BFLY PT, R7, R9, 0x10, 0x1f ;  /* 0x0e001f0009077f89 */ /* 0x000fe800000e0000 */
[----:B------:R-:W0:Y:S02]  /*05e0*/  SHFL.BFLY PT, R6, R8, 0x10, 0x1f ;  /* 0x0e001f0008067f89 */ /* 0x000e2400000e0000 */
[----:B0-----:R-:W-:-:S07]  /*05f0*/  DADD R6, R8, R6 ;  /* 0x0000000008067229 */ /* 0x001fce0000000006 */
[----:B------:R-:W-:Y:S04]  /*0600*/  SHFL.BFLY PT, R11, R7, 0x8, 0x1f ;  /* 0x0d001f00070b7f89 */ /* 0x000fe800000e0000 */
[----:B------:R-:W0:Y:S02]  /*0610*/  SHFL.BFLY PT, R10, R6, 0x8, 0x1f ;  /* 0x0d001f00060a7f89 */ /* 0x000e2400000e0000 */
[----:B0-----:R-:W-:Y:S01]  /*0620*/  DADD R10, R6, R10 ;  /* 0x00000000060a7229 */ /* 0x001fe2000000000a */
[----:B------:R-:W-:Y:S02]  /*0630*/  IMAD.MOV.U32 R6, RZ, RZ, 0x652b82fe ;  /* 0x652b82feff067424 */ /* 0x000fe400078e00ff */
[----:B------:R-:W-:-:S04]  /*0640*/  IMAD.MOV.U32 R7, RZ, RZ, 0x3ff71547 ;  /* 0x3ff71547ff077424 */ /* 0x000fc800078e00ff */
[----:B------:R-:W-:Y:S04]  /*0650*/  SHFL.BFLY PT, R13, R11, 0x4, 0x1f ;  /* 0x0c801f000b0d7f89 */ /* 0x000fe800000e0000 */
[----:B------:R-:W0:Y:S02]  /*0660*/  SHFL.BFLY PT, R12, R10, 0x4, 0x1f ;  /* 0x0c801f000a0c7f89 */ /* 0x000e2400000e0000 */
[----:B0-----:R-:W-:-:S07]  /*0670*/  DADD R12, R10, R12 ;  /* 0x000000000a0c7229 */ /* 0x001fce000000000c */
[----:B------:R-:W-:Y:S04]  /*0680*/  SHFL.BFLY PT, R15, R13, 0x2, 0x1f ;  /* 0x0c401f000d0f7f89 */ /* 0x000fe800000e0000 */
[----:B------:R-:W0:Y:S02]  /*0690*/  SHFL.BFLY PT, R14, R12, 0x2, 0x1f ;  /* 0x0c401f000c0e7f89 */ /* 0x000e2400000e0000 */
[----:B0-----:R-:W-:Y:S01]  /*06a0*/  DADD R14, R12, R14 ;  /* 0x000000000c0e7229 */ /* 0x001fe2000000000e */
[----:B------:R-:W-:Y:S01]  /*06b0*/  MOV R12, 0xfca213ea ;  /* 0xfca213ea000c7802 */ /* 0x000fe20000000f00 */
[----:B------:R-:W-:-:S05]  /*06c0*/  IMAD.MOV.U32 R13, RZ, RZ, 0x3e928af3 ;  /* 0x3e928af3ff0d7424 */ /* 0x000fca00078e00ff */
[----:B------:R-:W-:Y:S04]  /*06d0*/  SHFL.BFLY PT, R9, R15, 0x1, 0x1f ;  /* 0x0c201f000f097f89 */ /* 0x000fe800000e0000 */
[----:B------:R-:W0:Y:S02]  /*06e0*/  SHFL.BFLY PT, R8, R14, 0x1, 0x1f ;  /* 0x0c201f000e087f89 */ /* 0x000e2400000e0000 */
[----:B0-----:R-:W-:-:S08]  /*06f0*/  DADD R8, R14, R8 ;  /* 0x000000000e087229 */ /* 0x001fd00000000008 */
[----:B--2---:R-:W-:-:S08]  /*0700*/  DMUL R8, R8, R4 ;  /* 0x0000000408087228 */ /* 0x004fd00000000000 */
[C---:B------:R-:W-:Y:S02]  /*0710*/  DFMA R6, R8.reuse, R6, 6.75539944105574400000e+15 ;  /* 0x433800000806742b */ /* 0x040fe40000000006 */
[----:B------:R-:W-:Y:S01]  /*0720*/  DSETP.GEU.AND P2, PT, R8, RZ, PT ;  /* 0x000000ff0800722a */ /* 0x000fe20003f4e000 */
[C---:B------:R-:W-:Y:S02]  /*0730*/  FSETP.GEU.AND P1, PT, |R9|.reuse, 4.1917929649353027344, PT ;  /* 0x4086232b0900780b */ /* 0x040fe40003f2e200 */
[----:B------:R-:W-:-:S03]  /*0740*/  FSETP.GEU.AND P0, PT, |R9|, 4.2275390625, PT ;  /* 0x408748000900780b */ /* 0x000fc60003f0e200 */
[----:B------:R-:W-:Y:S02]  /*0750*/  DADD R10, R6, -6.75539944105574400000e+15 ;  /* 0xc3380000060a7429 */ /* 0x000fe40000000000 */
[----:B------:R-:W-:-:S04]  /*0760*/  LEA.HI R7, R6, R6, RZ, 0x1 ;  /* 0x0000000606077211 */ /* 0x000fc800078f08ff */
[----:B------:R-:W-:Y:S02]  /*0770*/  SHF.R.S32.HI R7, RZ, 0x1, R7 ;  /* 0x00000001ff077819 */ /* 0x000fe40000011407 */
[----:B------:R-:W-:Y:S01]  /*0780*/  DFMA R18, R10, -UR4, R8 ;  /* 0x800000040a127c2b */ /* 0x000fe20008000008 */
[----:B------:R-:W-:Y:S01]  /*0790*/  UMOV UR4, 0x3b39803f ;  /* 0x3b39803f00047882 */ /* 0x000fe20000000000 */
[----:B------:R-:W-:-:S06]  /*07a0*/  UMOV UR5, 0x3c7abc9e ;  /* 0x3c7abc9e00057882 */ /* 0x000fcc0000000000 */
[----:B------:R-:W-:Y:S01]  /*07b0*/  DFMA R10, R10, -UR4, R18 ;  /* 0x800000040a0a7c2b */ /* 0x000fe20008000012 */
[----:B------:R-:W-:Y:S01]  /*07c0*/  UMOV UR4, 0x69ce2bdf ;  /* 0x69ce2bdf00047882 */ /* 0x000fe20000000000 */
[----:B------:R-:W-:Y:S01]  /*07d0*/  UMOV UR5, 0x3e5ade15 ;  /* 0x3e5ade1500057882 */ /* 0x000fe20000000000 */
[----:B------:R-:W-:-:S05]  /*07e0*/  IMAD.IADD R18, R6, 0x1, -R7 ;  /* 0x0000000106127824 */ /* 0x000fca00078e0a07 */
[----:B------:R-:W-:Y:S01]  /*07f0*/  DFMA R12, R10, UR4, R12 ;  /* 0x000000040a0c7c2b */ /* 0x000fe2000800000c */
[----:B------:R-:W-:Y:S01]  /*0800*/  UMOV UR4, 0x62401315 ;  /* 0x6240131500047882 */ /* 0x000fe20000000000 */
[----:B------:R-:W-:Y:S01]  /*0810*/  UMOV UR5, 0x3ec71dee ;  /* 0x3ec71dee00057882 */ /* 0x000fe20000000000 */
[----:B------:R-:W-:Y:S01]  /*0820*/  LEA R19, R18, 0x3ff00000, 0x14 ;  /* 0x3ff0000012137811 */ /* 0x000fe200078ea0ff */
[----:B------:R-:W-:-:S04]  /*0830*/  IMAD.MOV.U32 R18, RZ, RZ, RZ ;  /* 0x000000ffff127224 */ /* 0x000fc800078e00ff */
[----:B------:R-:W-:Y:S01]  /*0840*/  DFMA R12, R10, R12, UR4 ;  /* 0x000000040a0c7e2b */ /* 0x000fe2000800000c */
[----:B------:R-:W-:Y:S01]  /*0850*/  UMOV UR4, 0x7c89eb71 ;  /* 0x7c89eb7100047882 */ /* 0x000fe20000000000 */
[----:B------:R-:W-:-:S06]  /*0860*/  UMOV UR5, 0x3efa0199 ;  /* 0x3efa019900057882 */ /* 0x000fcc0000000000 */
        /* <DEDUP_REMOVED lines=18> */
[----:B------:R-:W-:-:S08]  /*0990*/  DFMA R12, R10, R12, UR4 ;  /* 0x000000040a0c7e2b */ /* 0x000fd0000800000c */
[----:B------:R-:W-:-:S08]  /*09a0*/  DFMA R12, R10, R12, 1 ;  /* 0x3ff000000a0c742b */ /* 0x000fd0000000000c */
[----:B------:R-:W-:Y:S02]  /*09b0*/  DFMA R10, R10, R12, 1 ;  /* 0x3ff000000a0a742b */ /* 0x000fe4000000000c */
[----:B------:R-:W-:-:S08]  /*09c0*/  DADD R12, R8, +INF ;  /* 0x7ff00000080c7429 */ /* 0x000fd00000000000 */
[----:B------:R-:W-:Y:S01]  /*09d0*/  IMAD R15, R7, 0x100000, R11 ;  /* 0x00100000070f7824 */ /* 0x000fe200078e020b */
[----:B------:R-:W-:Y:S01]  /*09e0*/  LEA R9, R6, R11, 0x14 ;  /* 0x0000000b06097211 */ /* 0x000fe200078ea0ff */
[----:B------:R-:W-:Y:S01]  /*09f0*/  IMAD.MOV.U32 R14, RZ, RZ, R10 ;  /* 0x000000ffff0e7224 */ /* 0x000fe200078e000a */
[----:B------:R-:W-:Y:S02]  /*0a00*/  FSEL R7, R12, RZ, P2 ;  /* 0x000000ff0c077208 */ /* 0x000fe40001000000 */
[----:B------:R-:W-:-:S03]  /*0a10*/  FSEL R13, R13, RZ, P2 ;  /* 0x000000ff0d0d7208 */ /* 0x000fc60001000000 */
[----:B------:R-:W-:-:S10]  /*0a20*/  DMUL R14, R14, R18 ;  /* 0x000000120e0e7228 */ /* 0x000fd40000000000 */
[----:B------:R-:W-:Y:S02]  /*0a30*/  FSEL R7, R7, R14, P0 ;  /* 0x0000000e07077208 */ /* 0x000fe40000000000 */
[----:B------:R-:W-:Y:S02]  /*0a40*/  @P1 FSEL R9, R13, R15, P0 ;  /* 0x0000000f0d091208 */ /* 0x000fe40000000000 */
[----:B------:R-:W-:-:S06]  /*0a50*/  FSEL R8, R10, R7, !P1 ;  /* 0x000000070a087208 */ /* 0x000fcc0004800000 */
[----:B------:R-:W-:-:S06]  /*0a60*/  DADD R8, R8, 1 ;  /* 0x3ff0000008087429 */ /* 0x000fcc0000000000 */
[----:B------:R-:W0:Y:S04]  /*0a70*/  MUFU.RCP64H R7, R9 ;  /* 0x0000000900077308 */ /* 0x000e280000001800 */
[----:B------:R-:W-:-:S05]  /*0a80*/  VIADD R6, R9, 0x300402 ;  /* 0x0030040209067836 */ /* 0x000fca0000000000 */
[----:B------:R-:W-:Y:S01]  /*0a90*/  FSETP.GEU.AND P0, PT, |R6|, 5.8789094863358348022e-39, PT ;  /* 0x004004020600780b */ /* 0x000fe20003f0e200 */
[----:B0-----:R-:W-:-:S08]  /*0aa0*/  DFMA R10, -R8, R6, 1 ;  /* 0x3ff00000080a742b */ /* 0x001fd00000000106 */
[----:B------:R-:W-:-:S08]  /*0ab0*/  DFMA R10, R10, R10, R10 ;  /* 0x0000000a0a0a722b */ /* 0x000fd0000000000a */
[----:B------:R-:W-:Y:S01]  /*0ac0*/  DFMA R10, R6, R10, R6 ;  /* 0x0000000a060a722b */ /* 0x000fe20000000006 */
[----:B------:R-:W-:-:S07]  /*0ad0*/  IMAD.SHL.U32 R7, R0, 0x400, RZ ;  /* 0x0000040000077824 */ /* 0x000fce00078e00ff */
[----:B------:R-:W-:-:S08]  /*0ae0*/  DFMA R12, -R8, R10, 1 ;  /* 0x3ff00000080c742b */ /* 0x000fd0000000010a */
[----:B------:R-:W-:Y:S01]  /*0af0*/  DFMA R10, R10, R12, R10 ;  /* 0x0000000c0a0a722b */ /* 0x000fe2000000000a */
[----:B------:R-:W-:Y:S01]  /*0b00*/  NOP ;  /* 0x0000000000007918 */ /* 0x000fe20000000000 */
[----:B------:R-:W-:Y:S09]  /*0b10*/  @P0 BRA `(.L_x_19) ;  /* 0x0000000000100947 */ /* 0x000ff20003800000 */
[----:B------:R-:W-:-:S05]  /*0b20*/  LOP3.LUT R0, R9, 0x7fffffff, RZ, 0xc0, !PT ;  /* 0x7fffffff09007812 */ /* 0x000fca00078ec0ff */
[----:B------:R-:W-:Y:S01]  /*0b30*/  VIADD R12, R0, 0xfff00000 ;  /* 0xfff00000000c7836 */ /* 0x000fe20000000000 */
[----:B------:R-:W-:-:S07]  /*0b40*/  MOV R0, 0xb60 ;  /* 0x00000b6000007802 */ /* 0x000fce0000000f00 */
[----:B------:R-:W-:Y:S05]  /*0b50*/  CALL.REL.NOINC `($__internal_1_$__cuda_sm20_dblrcp_rn_slowpath_v3) ;  /* 0x0000000400087944 */ /* 0x000fea0003c00000 */
.L_x_19:
[----:B------:R-:W-:Y:S05]  /*0b60*/  BSYNC.RECONVERGENT B0 ;  /* 0x0000000000007941 */ /* 0x000fea0003800200 */
.L_x_18:
[----:B------:R-:W0:Y:S01]  /*0b70*/  LDCU.64 UR8, c[0x0][0x390] ;  /* 0x00007200ff0877ac */ /* 0x000e220008000a00 */
[----:B------:R-:W-:Y:S01]  /*0b80*/  IMAD.MOV.U32 R12, RZ, RZ, 0x200 ;  /* 0x00000200ff0c7424 */ /* 0x000fe200078e00ff */
[----:B------:R-:W-:Y:S01]  /*0b90*/  IADD3 R6, P0, PT, R2, 0x200, RZ ;  /* 0x0000020002067810 */ /* 0x000fe20007f1e0ff */
[----:B------:R-:W-:Y:S01]  /*0ba0*/  IMAD.MOV.U32 R13, RZ, RZ, 0x0 ;  /* 0x00000000ff0d7424 */ /* 0x000fe200078e00ff */
[----:B------:R-:W1:Y:S01]  /*0bb0*/  LDCU.64 UR10, c[0x0][0x380] ;  /* 0x00007000ff0a77ac */ /* 0x000e620008000a00 */
[----:B------:R-:W-:Y:S01]  /*0bc0*/  DMUL R4, R4, R10 ;  /* 0x0000000a04047228 */ /* 0x000fe20000000000 */
[----:B------:R-:W-:Y:S01]  /*0bd0*/  LOP3.LUT R0, R7, R16, RZ, 0xfc, !PT ;  /* 0x0000001007007212 */ /* 0x000fe200078efcff */
[----:B------:R-:W-:Y:S01]  /*0be0*/  IMAD.WIDE.U32 R12, R17, 0x8, R12 ;  /* 0x00000008110c7825 */ /* 0x000fe200078e000c */
[----:B------:R-:W2:Y:S01]  /*0bf0*/  LDCU.64 UR4, c[0x0][0x3a0] ;  /* 0x00007400ff0477ac */ /* 0x000ea20008000a00 */
[----:B------:R-:W-:Y:S02]  /*0c00*/  IADD3.X R17, PT, PT, RZ, R3, RZ, P0, !PT ;  /* 0x00000003ff117210 */ /* 0x000fe400007fe4ff */
[----:B0-----:R-:W-:-:S02]  /*0c10*/  IADD3 R8, P1, PT, R12, UR8, RZ ;  /* 0x000000080c087c10 */ /* 0x001fc4000ff3e0ff */
[----:B-1----:R-:W-:Y:S02]  /*0c20*/  IADD3 R2, P2, PT, R12, UR10, RZ ;  /* 0x0000000a0c027c10 */ /* 0x002fe4000ff5e0ff */
[C---:B------:R-:W-:Y:S01]  /*0c30*/  IADD3.X R9, PT, PT, R13.reuse, UR9, RZ, P1, !PT ;  /* 0x000000090d097c10 */ /* 0x040fe20008ffe4ff */
[----:B--2---:R-:W-:Y:S01]  /*0c40*/  UIADD3 UR4, UP0, UPT, UR4, 0x200, URZ ;  /* 0x0000020004047890 */ /* 0x004fe2000ff1e0ff */
[----:B------:R-:W-:-:S03]  /*0c50*/  IADD3.X R3, PT, PT, R13, UR11, RZ, P2, !PT ;  /* 0x0000000b0d037c10 */ /* 0x000fc600097fe4ff */
[----:B------:R-:W-:-:S12]  /*0c60*/  UIADD3.X UR5, UPT, UPT, URZ, UR5, URZ, UP0, !UPT ;  /* 0x00000005ff057290 */ /* 0x000fd800087fe4ff */
.L_x_20:
[----:B------:R-:W2:Y:S01]  /*0c70*/  LDG.E.64.CONSTANT R22, desc[UR6][R2.64+-0x200] ;  /* 0xfffe000602167981 */ /* 0x000ea2000c1e9b00 */
[----:B------:R-:W-:-:S03]  /*0c80*/  IMAD.MOV.U32 R7, RZ, RZ, R17 ;  /* 0x000000ffff077224 */ /* 0x000fc600078e0011 */
[----:B0-----:R-:W3:Y:S04]  /*0c90*/  LDG.E.64.CONSTANT R10, desc[UR6][R2.64+-0x100] ;  /* 0xffff0006020a7981 */ /* 0x001ee8000c1e9b00 */
[----:B------:R-:W4:Y:S04]  /*0ca0*/  LDG.E.64.CONSTANT R20, desc[UR6][R6.64+-0x200] ;  /* 0xfffe000606147981 */ /* 0x000f28000c1e9b00 */
[----:B------:R-:W5:Y:S04]  /*0cb0*/  LDG.E.64.CONSTANT R18, desc[UR6][R8.64+-0x200] ;  /* 0xfffe000608127981 */ /* 0x000f68000c1e9b00 */
[----:B------:R-:W5:Y:S04]  /*0cc0*/  LDG.E.64.CONSTANT R12, desc[UR6][R6.64+-0x100] ;  /* 0xffff0006060c7981 */ /* 0x000f68000c1e9b00 */
[----:B------:R-:W5:Y:S01]  /*0cd0*/  LDG.E.64.CONSTANT R14, desc[UR6][R8.64+-0x100] ;  /* 0xffff0006080e7981 */ /* 0x000f62000c1e9b00 */
[----:B------:R-:W-:Y:S01]  /*0ce0*/  UMOV UR8, 0x9999999a ;  /* 0x9999999a00087882 */ /* 0x000fe20000000000 */
[----:B------:R-:W-:-:S02]  /*0cf0*/  UMOV UR9, 0x3fb99999 ;  /* 0x3fb9999900097882 */ /* 0x000fc40000000000 */
[----:B------:R-:W5:Y:S01]  /*0d00*/  LDG.E.64.CONSTANT R26, desc[UR6][R2.64+0x100] ;  /* 0x00010006021a7981 */ /* 0x000f62000c1e9b00 */
[C---:B--2---:R-:W-:Y:S02]  /*0d10*/  DMUL R22, R4.reuse, R22 ;  /* 0x0000001604167228 */ /* 0x044fe40000000000 */
[----:B---3--:R-:W-:-:S06]  /*0d20*/  DMUL R24, R4, R10 ;  /* 0x0000000a04187228 */ /* 0x008fcc0000000000 */
[C---:B----4-:R-:W-:Y:S02]  /*0d30*/  DFMA R10, R20.reuse, UR8, -R22 ;  /* 0x00000008140a7c2b */ /* 0x050fe40008000816 */
[----:B------:R-:W2:Y:S01]  /*0d40*/  LDG.E.64.CONSTANT R22, desc[UR6][R6.64] ;  /* 0x0000000606167981 */ /* 0x000ea2000c1e9b00 */
[----:B-----5:R-:W-:Y:S02]  /*0d50*/  DADD R20, R20, -R18 ;  /* 0x0000000014147229 */ /* 0x020fe40000000812 */
[C---:B------:R-:W-:Y:S01]  /*0d60*/  DFMA R18, R12.reuse, UR8, -R24 ;  /* 0x000000080c127c2b */ /* 0x040fe20008000818 */
[----:B------:R0:W3:Y:S01]  /*0d70*/  LDG.E.64.CONSTANT R24, desc[UR6][R2.64] ;  /* 0x0000000602187981 */ /* 0x0000e2000c1e9b00 */
[----:B------:R-:W-:-:S04]  /*0d80*/  DADD R14, R12, -R14 ;  /* 0x000000000c0e7229 */ /* 0x000fc8000000080e */
[----:B------:R-:W-:Y:S01]  /*0d90*/  DFMA R10, R10, -4, R20 ;  /* 0xc01000000a0a782b */ /* 0x000fe20000000014 */
[----:B------:R-:W2:Y:S04]  /*0da0*/  LDG.E.64.CONSTANT R12, desc[UR6][R8.64] ;  /* 0x00000006080c7981 */ /* 0x000ea8000c1e9b00 */
[----:B------:R1:W4:Y:S01]  /*0db0*/  LDG.E.64.CONSTANT R20, desc[UR6][R6.64+0x100] ;  /* 0x0001000606147981 */ /* 0x000322000c1e9b00 */
[----:B------:R-:W-:-:S03]  /*0dc0*/  DFMA R14, R18, -4, R14 ;  /* 0xc0100000120e782b */ /* 0x000fc6000000000e */
[----:B------:R5:W4:Y:S01]  /*0dd0*/  LDG.E.64.CONSTANT R18, desc[UR6][R8.64+0x100] ;  /* 0x0001000608127981 */ /* 0x000b22000c1e9b00 */
[C---:B------:R-:W-:Y:S01]  /*0de0*/  DMUL R26, R4.reuse, R26 ;  /* 0x0000001a041a7228 */ /* 0x040fe20000000000 */
[----:B------:R-:W-:Y:S02]  /*0df0*/  ISETP.GE.U32.AND P0, PT, R16, 0x380, PT ;  /* 0x000003801000780c */ /* 0x000fe40003f06070 */
[----:B0-----:R-:W-:Y:S02]  /*0e00*/  IADD3 R2, P3, PT, R2, 0x400, RZ ;  /* 0x0000040002027810 */ /* 0x001fe40007f7e0ff */
[----:B-1----:R-:W-:Y:S02]  /*0e10*/  IADD3 R6, P1, PT, R6, 0x400, RZ ;  /* 0x0000040006067810 */ /* 0x002fe40007f3e0ff */
[----:B-----5:R-:W-:Y:S01]  /*0e20*/  IADD3 R8, P2, PT, R8, 0x400, RZ ;  /* 0x0000040008087810 */ /* 0x020fe20007f5e0ff */
[----:B------:R-:W-:Y:S02]  /*0e30*/  VIADD R16, R16, 0x80 ;  /* 0x0000008010107836 */ /* 0x000fe40000000000 */
[----:B------:R-:W-:Y:S01]  /*0e40*/  IMAD.X R17, RZ, RZ, R7, P1 ;  /* 0x000000ffff117224 */ /* 0x000fe200008e0607 */
[----:B------:R-:W-:Y:S01]  /*0e50*/  IADD3.X R9, PT, PT, RZ, R9, RZ, P2, !PT ;  /* 0x00000009ff097210 */ /* 0x000fe200017fe4ff */
[----:B------:R-:W-:Y:S01]  /*0e60*/  IMAD.X R3, RZ, RZ, R3, P3 ;  /* 0x000000ffff037224 */ /* 0x000fe200018e0603 */
[----:B---3--:R-:W-:-:S02]  /*0e70*/  DMUL R24, R4, R24 ;  /* 0x0000001804187228 */ /* 0x008fc40000000000 */
[----:B--2---:R-:W-:-:S06]  /*0e80*/  DADD R12, R22, -R12 ;  /* 0x00000000160c7229 */ /* 0x004fcc000000080c */
[----:B------:R-:W-:Y:S02]  /*0e90*/  DFMA R24, R22, UR8, -R24 ;  /* 0x0000000816187c2b */ /* 0x000fe40008000818 */
[C---:B----4-:R-:W-:Y:S02]  /*0ea0*/  DFMA R26, R20.reuse, UR8, -R26 ;  /* 0x00000008141a7c2b */ /* 0x050fe4000800081a */
[----:B------:R-:W-:Y:S01]  /*0eb0*/  DADD R18, R20, -R18 ;  /* 0x0000000014127229 */ /* 0x000fe20000000812 */
[----:B------:R-:W-:Y:S02]  /*0ec0*/  IMAD.U32 R20, RZ, RZ, UR4 ;  /* 0x00000004ff147e24 */ /* 0x000fe4000f8e00ff */
[----:B------:R-:W-:Y:S01]  /*0ed0*/  IMAD.U32 R21, RZ, RZ, UR5 ;  /* 0x00000005ff157e24 */ /* 0x000fe2000f8e00ff */
[----:B------:R-:W-:-:S04]  /*0ee0*/  DFMA R24, R24, -4, R12 ;  /* 0xc01000001818782b */ /* 0x000fc8000000000c */
[----:B------:R-:W-:Y:S01]  /*0ef0*/  DFMA R18, R26, -4, R18 ;  /* 0xc01000001a12782b */ /* 0x000fe20000000012 */
[----:B------:R-:W-:-:S05]  /*0f00*/  IMAD.WIDE R12, R0, 0x8, R20 ;  /* 0x00000008000c7825 */ /* 0x000fca00078e0214 */
[----:B------:R0:W-:Y:S04]  /*0f10*/  STG.E.64 desc[UR6][R12.64+-0x200], R10 ;  /* 0xfffe000a0c007986 */ /* 0x0001e8000c101b06 */
[----:B------:R0:W-:Y:S04]  /*0f20*/  STG.E.64 desc[UR6][R12.64+-0x100], R14 ;  /* 0xffff000e0c007986 */ /* 0x0001e8000c101b06 */
[----:B------:R0:W-:Y:S04]  /*0f30*/  STG.E.64 desc[UR6][R12.64], R24 ;  /* 0x000000180c007986 */ /* 0x0001e8000c101b06 */
[----:B------:R0:W-:Y:S01]  /*0f40*/  STG.E.64 desc[UR6][R12.64+0x100], R18 ;  /* 0x000100120c007986 */ /* 0x0001e2000c101b06 */
[----:B------:R-:W-:Y:S01]  /*0f50*/  VIADD R0, R0, 0x80 ;  /* 0x0000008000007836 */ /* 0x000fe20000000000 */
[----:B------:R-:W-:Y:S06]  /*0f60*/  @!P0 BRA `(.L_x_20) ;  /* 0xfffffffc00408947 */ /* 0x000fec000383ffff */
[----:B------:R-:W-:Y:S05]  /*0f70*/  EXIT ;  /* 0x000000000000794d */ /* 0x000fea0003800000 */
        .weak           $__internal_1_$__cuda_sm20_dblrcp_rn_slowpath_v3
        .type           $__internal_1_$__cuda_sm20_dblrcp_rn_slowpath_v3,@function
        .size           $__internal_1_$__cuda_sm20_dblrcp_rn_slowpath_v3,(.L_x_27 - $__internal_1_$__cuda_sm20_dblrcp_rn_slowpath_v3)
$__internal_1_$__cuda_sm20_dblrcp_rn_slowpath_v3:
[----:B------:R-:W-:Y:S01]  /*0f80*/  DSETP.GTU.AND P0, PT, |R8|, +INF , PT ;  /* 0x7ff000000800742a */ /* 0x000fe20003f0c200 */
[----:B------:R-:W-:-:S13]  /*0f90*/  BSSY.RECONVERGENT B1, `(.L_x_21) ;  /* 0x0000023000017945 */ /* 0x000fda0003800200 */
[----:B------:R-:W-:Y:S05]  /*0fa0*/  @P0 BRA `(.L_x_22) ;  /* 0x00000000007c0947 */ /* 0x000fea0003800000 */
[----:B------:R-:W-:-:S05]  /*0fb0*/  LOP3.LUT R6, R9, 0x7fffffff, RZ, 0xc0, !PT ;  /* 0x7fffffff09067812 */ /* 0x000fca00078ec0ff */
[----:B------:R-:W-:-:S05]  /*0fc0*/  VIADD R10, R6, 0xffffffff ;  /* 0xffffffff060a7836 */ /* 0x000fca0000000000 */
[----:B------:R-:W-:-:S13]  /*0fd0*/  ISETP.GE.U32.AND P0, PT, R10, 0x7fefffff, PT ;  /* 0x7fefffff0a00780c */ /* 0x000fda0003f06070 */
[----:B------:R-:W-:Y:S01]  /*0fe0*/  @P0 LOP3.LUT R11, R9, 0x7ff00000, RZ, 0x3c, !PT ;  /* 0x7ff00000090b0812 */ /* 0x000fe200078e3cff */
[----:B------:R-:W-:Y:S01]  /*0ff0*/  @P0 IMAD.MOV.U32 R10, RZ, RZ, RZ ;  /* 0x000000ffff0a0224 */ /* 0x000fe200078e00ff */
[----:B------:R-:W-:Y:S06]  /*1000*/  @P0 BRA `(.L_x_23) ;  /* 0x00000000006c0947 */ /* 0x000fec0003800000 */
[----:B------:R-:W-:-:S13]  /*1010*/  ISETP.GE.U32.AND P0, PT, R6, 0x1000001, PT ;  /* 0x010000010600780c */ /* 0x000fda0003f06070 */
[----:B------:R-:W-:Y:S05]  /*1020*/  @!P0 BRA `(.L_x_24) ;  /* 0x0000000000348947 */ /* 0x000fea0003800000 */
[----:B------:R-:W-:Y:S01]  /*1030*/  VIADD R11, R9, 0xc0200000 ;  /* 0xc0200000090b7836 */ /* 0x000fe20000000000 */
[----:B------:R-:W-:-:S03]  /*1040*/  MOV R10, R8 ;  /* 0x00000008000a7202 */ /* 0x000fc60000000f00 */
[----:B------:R-:W0:Y:S03]  /*1050*/  MUFU.RCP64H R13, R11 ;  /* 0x0000000b000d7308 */ /* 0x000e260000001800 */
[----:B0-----:R-:W-:-:S08]  /*1060*/  DFMA R14, -R10, R12, 1 ;  /* 0x3ff000000a0e742b */ /* 0x001fd0000000010c */
[----:B------:R-:W-:-:S08]  /*1070*/  DFMA R14, R14, R14, R14 ;  /* 0x0000000e0e0e722b */ /* 0x000fd0000000000e */
[----:B------:R-:W-:-:S08]  /*1080*/  DFMA R14, R12, R14, R12 ;  /* 0x0000000e0c0e722b */ /* 0x000fd0000000000c */
[----:B------:R-:W-:-:S08]  /*1090*/  DFMA R12, -R10, R14, 1 ;  /* 0x3ff000000a0c742b */ /* 0x000fd0000000010e */
[----:B------:R-:W-:-:S08]  /*10a0*/  DFMA R12, R14, R12, R14 ;  /* 0x0000000c0e0c722b */ /* 0x000fd0000000000e */
[----:B------:R-:W-:-:S08]  /*10b0*/  DMUL R12, R12, 2.2250738585072013831e-308 ;  /* 0x001000000c0c7828 */ /* 0x000fd00000000000 */
[----:B------:R-:W-:-:S08]  /*10c0*/  DFMA R8, -R8, R12, 1 ;  /* 0x3ff000000808742b */ /* 0x000fd0000000010c */
[----:B------:R-:W-:-:S08]  /*10d0*/  DFMA R8, R8, R8, R8 ;  /* 0x000000080808722b */ /* 0x000fd00000000008 */
[----:B------:R-:W-:Y:S01]  /*10e0*/  DFMA R10, R12, R8, R12 ;  /* 0x000000080c0a722b */ /* 0x000fe2000000000c */
[----:B------:R-:W-:Y:S10]  /*10f0*/  BRA `(.L_x_23) ;  /* 0x0000000000307947 */ /* 0x000ff40003800000 */
.L_x_24:
[----:B------:R-:W-:Y:S01]  /*1100*/  DMUL R8, R8, 8.11296384146066816958e+31 ;  /* 0x4690000008087828 */ /* 0x000fe20000000000 */
[----:B------:R-:W-:-:S05]  /*1110*/  IMAD.MOV.U32 R10, RZ, RZ, R12 ;  /* 0x000000ffff0a7224 */ /* 0x000fca00078e000c */
[----:B------:R-:W0:Y:S02]  /*1120*/  MUFU.RCP64H R11, R9 ;  /* 0x00000009000b7308 */ /* 0x000e240000001800 */
[----:B0-----:R-:W-:-:S08]  /*1130*/  DFMA R12, -R8, R10, 1 ;  /* 0x3ff00000080c742b */ /* 0x001fd0000000010a */
[----:B------:R-:W-:-:S08]  /*1140*/  DFMA R12, R12, R12, R12 ;  /* 0x0000000c0c0c722b */ /* 0x000fd0000000000c */
[----:B------:R-:W-:-:S08]  /*1150*/  DFMA R12, R10, R12, R10 ;  /* 0x0000000c0a0c722b */ /* 0x000fd0000000000a */
[----:B------:R-:W-:-:S08]  /*1160*/  DFMA R10, -R8, R12, 1 ;  /* 0x3ff00000080a742b */ /* 0x000fd0000000010c */
[----:B------:R-:W-:-:S08]  /*1170*/  DFMA R10, R12, R10, R12 ;  /* 0x0000000a0c0a722b */ /* 0x000fd0000000000c */
[----:B------:R-:W-:Y:S01]  /*1180*/  DMUL R10, R10, 8.11296384146066816958e+31 ;  /* 0x469000000a0a7828 */ /* 0x000fe20000000000 */
[----:B------:R-:W-:Y:S10]  /*1190*/  BRA `(.L_x_23) ;  /* 0x0000000000087947 */ /* 0x000ff40003800000 */
.L_x_22:
[----:B------:R-:W-:Y:S01]  /*11a0*/  LOP3.LUT R11, R9, 0x80000, RZ, 0xfc, !PT ;  /* 0x00080000090b7812 */ /* 0x000fe200078efcff */
[----:B------:R-:W-:-:S07]  /*11b0*/  IMAD.MOV.U32 R10, RZ, RZ, R8 ;  /* 0x000000ffff0a7224 */ /* 0x000fce00078e0008 */
.L_x_23:
[----:B------:R-:W-:Y:S05]  /*11c0*/  BSYNC.RECONVERGENT B1 ;  /* 0x0000000000017941 */ /* 0x000fea0003800200 */
.L_x_21:
[----:B------:R-:W-:Y:S02]  /*11d0*/  IMAD.MOV.U32 R8, RZ, RZ, R0 ;  /* 0x000000ffff087224 */ /* 0x000fe400078e0000 */
[----:B------:R-:W-:-:S04]  /*11e0*/  IMAD.MOV.U32 R9, RZ, RZ, 0x0 ;  /* 0x00000000ff097424 */ /* 0x000fc800078e00ff */
[----:B------:R-:W-:Y:S05]  /*11f0*/  RET.REL.NODEC R8 `(_Z10zCalculatePKdS0_S0_S0_PdPKji) ;  /* 0xffffffec08807950 */ /* 0x000fea0003c3ffff */
.L_x_25:
        /* <DEDUP_REMOVED lines=16> */
.L_x_27:


//--------------------- .nv.global.init           --------------------------
	.section	.nv.global.init,"aw",@progbits
	.align	4
.nv.global.init:
	.type		mrg32k3aM1SubSeq,@object
	.size		mrg32k3aM1SubSeq,(mrg32k3aM2SubSeq - mrg32k3aM1SubSeq)
mrg32k3aM1SubSeq:
        /*0000*/ 	.byte	0x0b, 0xcc, 0xee, 0x04, 0x73, 0x29, 0x8b, 0x6f, 0xf6, 0x53, 0x03, 0xf6, 0x23, 0xf6, 0xea, 0xda
        /* <DEDUP_REMOVED lines=125> */
	.type		mrg32k3aM2SubSeq,@object
	.size		mrg32k3aM2SubSeq,(mrg32k3aM1 - mrg32k3aM2SubSeq)
mrg32k3aM2SubSeq:
        /* <DEDUP_REMOVED lines=126> */
	.type		mrg32k3aM1,@object
	.size		mrg32k3aM1,(mrg32k3aM1Seq - mrg32k3aM1)
mrg32k3aM1:
        /* <DEDUP_REMOVED lines=144> */
	.type		mrg32k3aM1Seq,@object
	.size		mrg32k3aM1Seq,(mrg32k3aM2 - mrg32k3aM1Seq)
mrg32k3aM1Seq:
        /* <DEDUP_REMOVED lines=144> */
	.type		mrg32k3aM2,@object
	.size		mrg32k3aM2,(mrg32k3aM2Seq - mrg32k3aM2)
mrg32k3aM2:
        /* <DEDUP_REMOVED lines=144> */
	.type		mrg32k3aM2Seq,@object
	.size		mrg32k3aM2Seq,(precalc_xorwow_matrix - mrg32k3aM2Seq)
mrg32k3aM2Seq:
        /* <DEDUP_REMOVED lines=144> */
	.type		precalc_xorwow_matrix,@object
	.size		precalc_xorwow_matrix,(precalc_xorwow_offset_matrix - precalc_xorwow_matrix)
precalc_xorwow_matrix:
        /* <DEDUP_REMOVED lines=6400> */
	.type		precalc_xorwow_offset_matrix,@object
	.size		precalc_xorwow_offset_matrix,(.L_1 - precalc_xorwow_offset_matrix)
precalc_xorwow_offset_matrix:
        /* <DEDUP_REMOVED lines=6400> */
.L_1:


//--------------------- .nv.shared.reserved.0     --------------------------
	.section	.nv.shared.reserved.0,"aw",@nobits
	.weak		__nv_reservedSMEM_offset_0_alias
	.size		__nv_reservedSMEM_offset_0_alias, 0, 64
	.other		__nv_reservedSMEM_offset_0_alias,@"STO_CUDA_RESERVED_SHARED STV_DEFAULT"
__nv_reservedSMEM_offset_0_alias:
	.zero		0
	.zero		64


//--------------------- .nv.constant0._Z20parallel_sum_dividedPKdPdiid --------------------------
	.section	.nv.constant0._Z20parallel_sum_dividedPKdPdiid,"a",@progbits
	.sectionflags	@""
	.align	4
.nv.constant0._Z20parallel_sum_dividedPKdPdiid:
	.zero		928


//--------------------- .nv.constant0._Z12mean_zUpdatePKdPdi --------------------------
	.section	.nv.constant0._Z12mean_zUpdatePKdPdi,"a",@progbits
	.sectionflags	@""
	.align	4
.nv.constant0._Z12mean_zUpdatePKdPdi:
	.zero		916


//--------------------- .nv.constant0._Z7zUpdatePdS_Pji --------------------------
	.section	.nv.constant0._Z7zUpdatePdS_Pji,"a",@progbits
	.sectionflags	@""
	.align	4
.nv.constant0._Z7zUpdatePdS_Pji:
	.zero		924


//--------------------- .nv.constant0._Z10zCalculatePKdS0_S0_S0_PdPKji --------------------------
	.section	.nv.constant0._Z10zCalculatePKdS0_S0_S0_PdPKji,"a",@progbits
	.sectionflags	@""
	.align	4
.nv.constant0._Z10zCalculatePKdS0_S0_S0_PdPKji:
	.zero		948


//--------------------- SYMBOLS --------------------------

	.type		.nv.reservedSmem.offset0,@object
	.size		.nv.reservedSmem.offset0,0x4
